	.target	sm_80

	.elftype	@"ET_EXEC"


//--------------------- .note.nv.tkinfo           --------------------------
	.section	.note.nv.tkinfo,"",@"SHT_NOTE"
	.sectionflags	@"SHF_NOTE_NV_TKINFO"
	.tkinfo
        /*0018*/ 	.word	0x00000002
        /*0030*/ 	.string	""
        /*0030*/ 	.string	"ptxas"
        /*0030*/ 	.string	"Cuda compilation tools, release 13.0, V13.0.88"
        /*0030*/ 	.string	"Build cuda_13.0.r13.0/compiler.36424714_0"
        /*0030*/ 	.string	"-v  -suppress-debug-info  -lineinfo  -arch sm_80 "



//--------------------- .note.nv.cuinfo           --------------------------
	.section	.note.nv.cuinfo,"",@"SHT_NOTE"
	.sectionflags	@"SHF_NOTE_NV_CUINFO"
        /*0018*/ 	.short	0x0002
        /*001a*/ 	.short	0x0050
        /*001c*/ 	.short	0x0082
	.zero		2


//--------------------- .nv.info                  --------------------------
	.section	.nv.info,"",@"SHT_CUDA_INFO"
	.align	4


	//----- nvinfo : EIATTR_REGCOUNT
	.align		4
        /*0000*/ 	.byte	0x04, 0x2f
        /*0002*/ 	.short	(.L_1 - .L_0)
	.align		4
.L_0:
        /*0004*/ 	.word	index@(matmul_kernel)
        /*0008*/ 	.word	0x000000be


	//----- nvinfo : EIATTR_FRAME_SIZE
	.align		4
.L_1:
        /*000c*/ 	.byte	0x04, 0x11
        /*000e*/ 	.short	(.L_3 - .L_2)
	.align		4
.L_2:
        /*0010*/ 	.word	index@(matmul_kernel)
        /*0014*/ 	.word	0x00000000


	//----- nvinfo : EIATTR_MIN_STACK_SIZE
	.align		4
.L_3:
        /*0018*/ 	.byte	0x04, 0x12
        /*001a*/ 	.short	(.L_5 - .L_4)
	.align		4
.L_4:
        /*001c*/ 	.word	index@(matmul_kernel)
        /*0020*/ 	.word	0x00000000
.L_5:


//--------------------- .nv.info.matmul_kernel    --------------------------
	.section	.nv.info.matmul_kernel,"",@"SHT_CUDA_INFO"
	.sectionflags	@""
	.align	4


	//----- nvinfo : EIATTR_CUDA_API_VERSION
	.align		4
        /*0000*/ 	.byte	0x04, 0x37
        /*0002*/ 	.short	(.L_7 - .L_6)
.L_6:
        /*0004*/ 	.word	0x00000082


	//----- nvinfo : EIATTR_SW2861232_WAR
	.align		4
.L_7:
        /*0008*/ 	.byte	0x01, 0x35
	.zero		2


	//----- nvinfo : EIATTR_PARAM_CBANK
	.align		4
        /*000c*/ 	.byte	0x04, 0x0a
        /*000e*/ 	.short	(.L_9 - .L_8)
	.align		4
.L_8:
        /*0010*/ 	.word	index@(.nv.constant0.matmul_kernel)
        /*0014*/ 	.short	0x0160
        /*0016*/ 	.short	0x0050


	//----- nvinfo : EIATTR_CBANK_PARAM_SIZE
	.align		4
.L_9:
        /*0018*/ 	.byte	0x03, 0x19
        /*001a*/ 	.short	0x0050


	//----- nvinfo : EIATTR_KPARAM_INFO
	.align		4
        /*001c*/ 	.byte	0x04, 0x17
        /*001e*/ 	.short	(.L_11 - .L_10)
.L_10:
        /*0020*/ 	.word	0x00000000
        /*0024*/ 	.short	0x000d
        /*0026*/ 	.short	0x0048
        /*0028*/ 	.byte	0x00, 0xf4, 0x21, 0x00


	//----- nvinfo : EIATTR_KPARAM_INFO
	.align		4
.L_11:
        /*002c*/ 	.byte	0x04, 0x17
        /*002e*/ 	.short	(.L_13 - .L_12)
.L_12:
        /*0030*/ 	.word	0x00000000
        /*0034*/ 	.short	0x000c
        /*0036*/ 	.short	0x0040
        /*0038*/ 	.byte	0x00, 0xf4, 0x21, 0x00


	//----- nvinfo : EIATTR_KPARAM_INFO
	.align		4
.L_13:
        /*003c*/ 	.byte	0x04, 0x17
        /*003e*/ 	.short	(.L_15 - .L_14)
.L_14:
        /*0040*/ 	.word	0x00000000
        /*0044*/ 	.short	0x000b
        /*0046*/ 	.short	0x0038
        /*0048*/ 	.byte	0x00, 0xf0, 0x11, 0x00


	//----- nvinfo : EIATTR_KPARAM_INFO
	.align		4
.L_15:
        /*004c*/ 	.byte	0x04, 0x17
        /*004e*/ 	.short	(.L_17 - .L_16)
.L_16:
        /*0050*/ 	.word	0x00000000
        /*0054*/ 	.short	0x000a
        /*0056*/ 	.short	0x0034
        /*0058*/ 	.byte	0x00, 0xf0, 0x11, 0x00


	//----- nvinfo : EIATTR_KPARAM_INFO
	.align		4
.L_17:
        /*005c*/ 	.byte	0x04, 0x17
        /*005e*/ 	.short	(.L_19 - .L_18)
.L_18:
        /*0060*/ 	.word	0x00000000
        /*0064*/ 	.short	0x0009
        /*0066*/ 	.short	0x0030
        /*0068*/ 	.byte	0x00, 0xf0, 0x11, 0x00


	//----- nvinfo : EIATTR_KPARAM_INFO
	.align		4
.L_19:
        /*006c*/ 	.byte	0x04, 0x17
        /*006e*/ 	.short	(.L_21 - .L_20)
.L_20:
        /*0070*/ 	.word	0x00000000
        /*0074*/ 	.short	0x0008
        /*0076*/ 	.short	0x002c
        /*0078*/ 	.byte	0x00, 0xf0, 0x11, 0x00


	//----- nvinfo : EIATTR_KPARAM_INFO
	.align		4
.L_21:
        /*007c*/ 	.byte	0x04, 0x17
        /*007e*/ 	.short	(.L_23 - .L_22)
.L_22:
        /*0080*/ 	.word	0x00000000
        /*0084*/ 	.short	0x0007
        /*0086*/ 	.short	0x0028
        /*0088*/ 	.byte	0x00, 0xf0, 0x11, 0x00


	//----- nvinfo : EIATTR_KPARAM_INFO
	.align		4
.L_23:
        /*008c*/ 	.byte	0x04, 0x17
        /*008e*/ 	.short	(.L_25 - .L_24)
.L_24:
        /*0090*/ 	.word	0x00000000
        /*0094*/ 	.short	0x0006
        /*0096*/ 	.short	0x0024
        /*0098*/ 	.byte	0x00, 0xf0, 0x11, 0x00


	//----- nvinfo : EIATTR_KPARAM_INFO
	.align		4
.L_25:
        /*009c*/ 	.byte	0x04, 0x17
        /*009e*/ 	.short	(.L_27 - .L_26)
.L_26:
        /*00a0*/ 	.word	0x00000000
        /*00a4*/ 	.short	0x0005
        /*00a6*/ 	.short	0x0020
        /*00a8*/ 	.byte	0x00, 0xf0, 0x11, 0x00


	//----- nvinfo : EIATTR_KPARAM_INFO
	.align		4
.L_27:
        /*00ac*/ 	.byte	0x04, 0x17
        /*00ae*/ 	.short	(.L_29 - .L_28)
.L_28:
        /*00b0*/ 	.word	0x00000000
        /*00b4*/ 	.short	0x0004
        /*00b6*/ 	.short	0x001c
        /*00b8*/ 	.byte	0x00, 0xf0, 0x11, 0x00


	//----- nvinfo : EIATTR_KPARAM_INFO
	.align		4
.L_29:
        /*00bc*/ 	.byte	0x04, 0x17
        /*00be*/ 	.short	(.L_31 - .L_30)
.L_30:
        /*00c0*/ 	.word	0x00000000
        /*00c4*/ 	.short	0x0003
        /*00c6*/ 	.short	0x0018
        /*00c8*/ 	.byte	0x00, 0xf0, 0x11, 0x00


	//----- nvinfo : EIATTR_KPARAM_INFO
	.align		4
.L_31:
        /*00cc*/ 	.byte	0x04, 0x17
        /*00ce*/ 	.short	(.L_33 - .L_32)
.L_32:
        /*00d0*/ 	.word	0x00000000
        /*00d4*/ 	.short	0x0002
        /*00d6*/ 	.short	0x0010
        /*00d8*/ 	.byte	0x00, 0xf4, 0x21, 0x00


	//----- nvinfo : EIATTR_KPARAM_INFO
	.align		4
.L_33:
        /*00dc*/ 	.byte	0x04, 0x17
        /*00de*/ 	.short	(.L_35 - .L_34)
.L_34:
        /*00e0*/ 	.word	0x00000000
        /*00e4*/ 	.short	0x0001
        /*00e6*/ 	.short	0x0008
        /*00e8*/ 	.byte	0x00, 0xf4, 0x21, 0x00


	//----- nvinfo : EIATTR_KPARAM_INFO
	.align		4
.L_35:
        /*00ec*/ 	.byte	0x04, 0x17
        /*00ee*/ 	.short	(.L_37 - .L_36)
.L_36:
        /*00f0*/ 	.word	0x00000000
        /*00f4*/ 	.short	0x0000
        /*00f6*/ 	.short	0x0000
        /*00f8*/ 	.byte	0x00, 0xf4, 0x21, 0x00


	//----- nvinfo : EIATTR_MAXREG_COUNT
	.align		4
.L_37:
        /*00fc*/ 	.byte	0x03, 0x1b
        /*00fe*/ 	.short	0x00ff


	//----- nvinfo : EIATTR_NUM_BARRIERS
	.align		4
        /*0100*/ 	.byte	0x02, 0x4c
        /*0102*/ 	.byte	0x01
	.zero		1


	//----- nvinfo : EIATTR_MERCURY_ISA_VERSION
	.align		4
        /*0104*/ 	.byte	0x03, 0x5f
        /*0106*/ 	.short	0x0000


	//----- nvinfo : EIATTR_EXIT_INSTR_OFFSETS
	.align		4
        /*0108*/ 	.byte	0x04, 0x1c
        /*010a*/ 	.short	(.L_39 - .L_38)


	//   ....[0]....
.L_38:
        /*010c*/ 	.word	0x00003d20


	//   ....[1]....
        /*0110*/ 	.word	0x00003d50


	//----- nvinfo : EIATTR_REQNTID
	.align		4
.L_39:
        /*0114*/ 	.byte	0x04, 0x10
        /*0116*/ 	.short	(.L_41 - .L_40)
.L_40:
        /*0118*/ 	.word	0x00000100
        /*011c*/ 	.word	0x00000001
        /*0120*/ 	.word	0x00000001
.L_41:


//--------------------- .nv.callgraph             --------------------------
	.section	.nv.callgraph,"",@"SHT_CUDA_CALLGRAPH"
	.align	4
	.sectionentsize	8
	.align		4
        /*0000*/ 	.word	0x00000000
	.align		4
        /*0004*/ 	.word	0xffffffff
	.align		4
        /*0008*/ 	.word	0x00000000
	.align		4
        /*000c*/ 	.word	0xfffffffe
	.align		4
        /*0010*/ 	.word	0x00000000
	.align		4
        /*0014*/ 	.word	0xfffffffd
	.align		4
        /*0018*/ 	.word	0x00000000
	.align		4
        /*001c*/ 	.word	0xfffffffc


//--------------------- .nv.rel.action            --------------------------
	.section	.nv.rel.action,"",@"SHT_CUDA_RELOCINFO"
	.align	8
	.sectionentsize	8
        /*0000*/ 	.byte	0x73, 0x00, 0x00, 0x00, 0x00, 0x00, 0x00, 0x00, 0x00, 0x00, 0x00, 0x11, 0x25, 0x00, 0x05, 0x36


//--------------------- .nv.constant0.matmul_kernel --------------------------
	.section	.nv.constant0.matmul_kernel,"a",@progbits
	.sectionflags	@""
	.align	4
.nv.constant0.matmul_kernel:
	.zero		432


//--------------------- .text.matmul_kernel       --------------------------
	.section	.text.matmul_kernel,"ax",@progbits
	.sectioninfo	@"SHI_REGISTERS=190"
	.align	128
        .global         matmul_kernel
        .type           matmul_kernel,@function
        .size           matmul_kernel,(.L_x_3 - matmul_kernel)
        .other          matmul_kernel,@"STO_CUDA_ENTRY STV_DEFAULT"
matmul_kernel:
.text.matmul_kernel:
[----:B------:R-:W-:Y:S02]  /*0000*/  IMAD.MOV.U32 R1, RZ, RZ, c[0x0][0x28] ;  /* 0x00000a00ff017624 */ /* 0x000fe400078e00ff */
[----:B------:R-:W-:Y:S01]  /*0010*/  IMAD.MOV.U32 R0, RZ, RZ, c[0x0][0x17c] ;  /* 0x00005f00ff007624 */ /* 0x000fe200078e00ff */
[----:B------:R-:W0:Y:S01]  /*0020*/  S2R R5, SR_CTAID.X ;  /* 0x0000000000057919 */ /* 0x000e220000002500 */
[----:B------:R-:W-:Y:S01]  /*0030*/  IMAD.MOV.U32 R92, RZ, RZ, c[0x0][0x180] ;  /* 0x00006000ff5c7624 */ /* 0x000fe200078e00ff */
[----:B------:R-:W-:Y:S02]  /*0040*/  ULDC.64 UR6, c[0x0][0x118] ;  /* 0x0000460000067ab9 */ /* 0x000fe40000000a00 */
[----:B------:R-:W-:Y:S01]  /*0050*/  IADD3 R0, R0, 0x7f, RZ ;  /* 0x0000007f00007810 */ /* 0x000fe20007ffe0ff */
[----:B------:R-:W1:Y:S01]  /*0060*/  S2R R79, SR_TID.X ;  /* 0x00000000004f7919 */ /* 0x000e620000002100 */
[----:B------:R-:W-:Y:S02]  /*0070*/  IADD3 R92, R92, 0x3f, RZ ;  /* 0x0000003f5c5c7810 */ /* 0x000fe40007ffe0ff */
[----:B------:R-:W-:-:S04]  /*0080*/  SHF.R.S32.HI R3, RZ, 0x1f, R0 ;  /* 0x0000001fff037819 */ /* 0x000fc80000011400 */
[----:B------:R-:W-:-:S04]  /*0090*/  LEA.HI R3, R3, R0, RZ, 0x7 ;  /* 0x0000000003037211 */ /* 0x000fc800078f38ff */
[----:B------:R-:W-:-:S05]  /*00a0*/  SHF.R.S32.HI R3, RZ, 0x7, R3 ;  /* 0x00000007ff037819 */ /* 0x000fca0000011403 */
[----:B------:R-:W-:Y:S01]  /*00b0*/  IMAD.SHL.U32 R4, R3, 0x8, RZ ;  /* 0x0000000803047824 */ /* 0x000fe200078e00ff */
[----:B0-----:R-:W-:-:S04]  /*00c0*/  IABS R8, R5 ;  /* 0x0000000500087213 */ /* 0x001fc80000000000 */
[-C--:B------:R-:W-:Y:S02]  /*00d0*/  IABS R7, R4.reuse ;  /* 0x0000000400077213 */ /* 0x080fe40000000000 */
[----:B------:R-:W-:Y:S02]  /*00e0*/  IABS R10, R4 ;  /* 0x00000004000a7213 */ /* 0x000fe40000000000 */
[----:B------:R-:W0:Y:S01]  /*00f0*/  I2F.RP R0, R7 ;  /* 0x0000000700007306 */ /* 0x000e220000209400 */
[----:B-1----:R-:W-:Y:S02]  /*0100*/  SHF.R.U32.HI R75, RZ, 0x4, R79 ;  /* 0x00000004ff4b7819 */ /* 0x002fe4000001164f */
[----:B------:R-:W-:Y:S02]  /*0110*/  LEA.HI R77, R79, 0x30, RZ, 0x1c ;  /* 0x000000304f4d7811 */ /* 0x000fe400078fe0ff */
[----:B------:R-:W-:-:S03]  /*0120*/  SGXT.U32 R75, R75, 0x4 ;  /* 0x000000044b4b781a */ /* 0x000fc60000000000 */
[----:B0-----:R-:W0:Y:S02]  /*0130*/  MUFU.RCP R0, R0 ;  /* 0x0000000000007308 */ /* 0x001e240000001000 */
[----:B0-----:R-:W-:Y:S01]  /*0140*/  IADD3 R2, R0, 0xffffffe, RZ ;  /* 0x0ffffffe00027810 */ /* 0x001fe20007ffe0ff */
[----:B------:R-:W-:-:S05]  /*0150*/  IMAD.MOV R0, RZ, RZ, -R10 ;  /* 0x000000ffff007224 */ /* 0x000fca00078e0a0a */
[----:B------:R0:W1:Y:S02]  /*0160*/  F2I.FTZ.U32.TRUNC.NTZ R3, R2 ;  /* 0x0000000200037305 */ /* 0x000064000021f000 */
[----:B0-----:R-:W-:Y:S02]  /*0170*/  IMAD.MOV.U32 R2, RZ, RZ, RZ ;  /* 0x000000ffff027224 */ /* 0x001fe400078e00ff */
[----:B-1----:R-:W-:-:S04]  /*0180*/  IMAD.MOV R6, RZ, RZ, -R3 ;  /* 0x000000ffff067224 */ /* 0x002fc800078e0a03 */
[----:B------:R-:W-:Y:S02]  /*0190*/  IMAD R9, R6, R7, RZ ;  /* 0x0000000706097224 */ /* 0x000fe400078e02ff */
[----:B------:R-:W-:Y:S02]  /*01a0*/  IMAD.MOV.U32 R6, RZ, RZ, R8 ;  /* 0x000000ffff067224 */ /* 0x000fe400078e0008 */
[----:B------:R-:W-:-:S06]  /*01b0*/  IMAD.HI.U32 R3, R3, R9, R2 ;  /* 0x0000000903037227 */ /* 0x000fcc00078e0002 */
[----:B------:R-:W-:-:S04]  /*01c0*/  IMAD.HI.U32 R3, R3, R6, RZ ;  /* 0x0000000603037227 */ /* 0x000fc800078e00ff */
[----:B------:R-:W-:-:S05]  /*01d0*/  IMAD R0, R3, R0, R6 ;  /* 0x0000000003007224 */ /* 0x000fca00078e0206 */
[----:B------:R-:W-:-:S13]  /*01e0*/  ISETP.GT.U32.AND P1, PT, R7, R0, PT ;  /* 0x000000000700720c */ /* 0x000fda0003f24070 */
[----:B------:R-:W-:Y:S01]  /*01f0*/  @!P1 IMAD.IADD R0, R0, 0x1, -R7 ;  /* 0x0000000100009824 */ /* 0x000fe200078e0a07 */
[----:B------:R-:W-:Y:S02]  /*0200*/  @!P1 IADD3 R3, R3, 0x1, RZ ;  /* 0x0000000103039810 */ /* 0x000fe40007ffe0ff */
[----:B------:R-:W-:Y:S02]  /*0210*/  ISETP.NE.AND P1, PT, R4, RZ, PT ;  /* 0x000000ff0400720c */ /* 0x000fe40003f25270 */
[----:B------:R-:W-:Y:S02]  /*0220*/  ISETP.GE.U32.AND P0, PT, R0, R7, PT ;  /* 0x000000070000720c */ /* 0x000fe40003f06070 */
[----:B------:R-:W-:-:S04]  /*0230*/  LOP3.LUT R0, R5, R4, RZ, 0x3c, !PT ;  /* 0x0000000405007212 */ /* 0x000fc800078e3cff */
[----:B------:R-:W-:Y:S01]  /*0240*/  ISETP.GE.AND P2, PT, R0, RZ, PT ;  /* 0x000000ff0000720c */ /* 0x000fe20003f46270 */
[----:B------:R-:W-:-:S05]  /*0250*/  IMAD.MOV.U32 R0, RZ, RZ, c[0x0][0x178] ;  /* 0x00005e00ff007624 */ /* 0x000fca00078e00ff */
[----:B------:R-:W-:Y:S02]  /*0260*/  IADD3 R0, R0, 0xf, RZ ;  /* 0x0000000f00007810 */ /* 0x000fe40007ffe0ff */
[----:B------:R-:W-:-:S05]  /*0270*/  @P0 IADD3 R3, R3, 0x1, RZ ;  /* 0x0000000103030810 */ /* 0x000fca0007ffe0ff */
[----:B------:R-:W-:Y:S01]  /*0280*/  IMAD.MOV.U32 R2, RZ, RZ, R3 ;  /* 0x000000ffff027224 */ /* 0x000fe200078e0003 */
[----:B------:R-:W-:-:S03]  /*0290*/  SHF.R.S32.HI R3, RZ, 0x1f, R0 ;  /* 0x0000001fff037819 */ /* 0x000fc60000011400 */
[----:B------:R-:W-:Y:S01]  /*02a0*/  @!P2 IMAD.MOV R2, RZ, RZ, -R2 ;  /* 0x000000ffff02a224 */ /* 0x000fe200078e0a02 */
[----:B------:R-:W-:Y:S02]  /*02b0*/  @!P1 LOP3.LUT R2, RZ, R4, RZ, 0x33, !PT ;  /* 0x00000004ff029212 */ /* 0x000fe400078e33ff */
[----:B------:R-:W-:-:S03]  /*02c0*/  LEA.HI R3, R3, R0, RZ, 0x4 ;  /* 0x0000000003037211 */ /* 0x000fc600078f20ff */
[----:B------:R-:W-:Y:S02]  /*02d0*/  IMAD.SHL.U32 R6, R2, 0x8, RZ ;  /* 0x0000000802067824 */ /* 0x000fe400078e00ff */
[----:B------:R-:W-:-:S03]  /*02e0*/  IMAD.MOV R2, RZ, RZ, -R2 ;  /* 0x000000ffff027224 */ /* 0x000fc600078e0a02 */
[----:B------:R-:W-:Y:S01]  /*02f0*/  LEA.HI.SX32 R3, R3, -R6, 0x1c ;  /* 0x8000000603037211 */ /* 0x000fe200078fe2ff */
[----:B------:R-:W-:-:S03]  /*0300*/  IMAD R4, R4, R2, R5 ;  /* 0x0000000204047224 */ /* 0x000fc600078e0205 */
[----:B------:R-:W-:Y:S02]  /*0310*/  IMNMX R11, R3, 0x8, PT ;  /* 0x00000008030b7817 */ /* 0x000fe40003800200 */
[----:B------:R-:W-:Y:S02]  /*0320*/  IABS R9, R4 ;  /* 0x0000000400097213 */ /* 0x000fe40000000000 */
[----:B------:R-:W-:-:S04]  /*0330*/  IABS R7, R11 ;  /* 0x0000000b00077213 */ /* 0x000fc80000000000 */
[----:B------:R-:W0:Y:S08]  /*0340*/  I2F.RP R0, R7 ;  /* 0x0000000700007306 */ /* 0x000e300000209400 */
[----:B0-----:R-:W0:Y:S02]  /*0350*/  MUFU.RCP R0, R0 ;  /* 0x0000000000007308 */ /* 0x001e240000001000 */
[----:B0-----:R-:W-:-:S06]  /*0360*/  IADD3 R3, R0, 0xffffffe, RZ ;  /* 0x0ffffffe00037810 */ /* 0x001fcc0007ffe0ff */
[----:B------:R-:W0:Y:S02]  /*0370*/  F2I.FTZ.U32.TRUNC.NTZ R3, R3 ;  /* 0x0000000300037305 */ /* 0x000e24000021f000 */
[----:B0-----:R-:W-:-:S04]  /*0380*/  IMAD.MOV R8, RZ, RZ, -R3 ;  /* 0x000000ffff087224 */ /* 0x001fc800078e0a03 */
[----:B------:R-:W-:Y:S01]  /*0390*/  IMAD.MOV.U32 R2, RZ, RZ, R8 ;  /* 0x000000ffff027224 */ /* 0x000fe200078e0008 */
[----:B------:R-:W-:-:S03]  /*03a0*/  IABS R8, R11 ;  /* 0x0000000b00087213 */ /* 0x000fc60000000000 */
[----:B------:R-:W-:Y:S02]  /*03b0*/  IMAD R5, R2, R7, RZ ;  /* 0x0000000702057224 */ /* 0x000fe400078e02ff */
[----:B------:R-:W-:Y:S02]  /*03c0*/  IMAD.MOV.U32 R2, RZ, RZ, RZ ;  /* 0x000000ffff027224 */ /* 0x000fe400078e00ff */
[----:B------:R-:W-:Y:S02]  /*03d0*/  IMAD.MOV R0, RZ, RZ, -R8 ;  /* 0x000000ffff007224 */ /* 0x000fe400078e0a08 */
[----:B------:R-:W-:Y:S01]  /*03e0*/  IMAD.HI.U32 R2, R3, R5, R2 ;  /* 0x0000000503027227 */ /* 0x000fe200078e0002 */
[----:B------:R-:W-:-:S05]  /*03f0*/  LOP3.LUT R3, R79, 0xf, RZ, 0xc0, !PT ;  /* 0x0000000f4f037812 */ /* 0x000fca00078ec0ff */
        /* <DEDUP_REMOVED lines=8> */
[----:B------:R-:W-:-:S07]  /*0480*/  ISETP.GE.AND P2, PT, R0, RZ, PT ;  /* 0x000000ff0000720c */ /* 0x000fce0003f46270 */
[----:B------:R-:W-:Y:S02]  /*0490*/  @P0 IADD3 R2, R2, 0x1, RZ ;  /* 0x0000000102020810 */ /* 0x000fe40007ffe0ff */
[----:B------:R-:W-:-:S04]  /*04a0*/  ISETP.GT.AND P0, PT, R92, 0x3f, PT ;  /* 0x0000003f5c00780c */ /* 0x000fc80003f04270 */
[----:B------:R-:W-:Y:S01]  /*04b0*/  @!P2 IMAD.MOV R2, RZ, RZ, -R2 ;  /* 0x000000ffff02a224 */ /* 0x000fe200078e0a02 */
[----:B------:R-:W-:-:S05]  /*04c0*/  @!P1 LOP3.LUT R2, RZ, R11, RZ, 0x33, !PT ;  /* 0x0000000bff029212 */ /* 0x000fca00078e33ff */
[----:B------:R-:W-:Y:S02]  /*04d0*/  IMAD.MOV R0, RZ, RZ, -R2 ;  /* 0x000000ffff007224 */ /* 0x000fe400078e0a02 */
[----:B------:R-:W-:Y:S02]  /*04e0*/  IMAD.SHL.U32 R74, R2, 0x80, RZ ;  /* 0x00000080024a7824 */ /* 0x000fe400078e00ff */
[----:B------:R-:W-:Y:S02]  /*04f0*/  IMAD R0, R11, R0, R4 ;  /* 0x000000000b007224 */ /* 0x000fe400078e0204 */
[----:B------:R-:W-:Y:S01]  /*0500*/  @!P0 IMAD.SHL.U32 R82, R79, 0x20, RZ ;  /* 0x000000204f528824 */ /* 0x000fe200078e00ff */
[----:B------:R-:W-:Y:S01]  /*0510*/  @!P0 CS2R R4, SRZ ;  /* 0x0000000000048805 */ /* 0x000fe2000001ff00 */
[----:B------:R-:W-:Y:S02]  /*0520*/  IMAD.IADD R0, R6, 0x1, R0 ;  /* 0x0000000106007824 */ /* 0x000fe400078e0200 */
[----:B------:R-:W-:Y:S01]  /*0530*/  @!P0 CS2R R6, SRZ ;  /* 0x0000000000068805 */ /* 0x000fe2000001ff00 */
[----:B------:R-:W-:Y:S01]  /*0540*/  @!P0 LOP3.LUT R82, R82, 0x60, RZ, 0xc0, !PT ;  /* 0x0000006052528812 */ /* 0x000fe200078ec0ff */
[----:B------:R-:W-:Y:S01]  /*0550*/  IMAD R76, R0, 0x10, R3 ;  /* 0x00000010004c7824 */ /* 0x000fe200078e0203 */
[----:B------:R-:W-:Y:S05]  /*0560*/  @!P0 BRA `(.L_x_0) ;  /* 0x000032d000008947 */ /* 0x000fea0003800000 */
[----:B------:R-:W-:Y:S01]  /*0570*/  IABS R2, c[0x0][0x17c] ;  /* 0x00005f0000027a13 */ /* 0x000fe20000000000 */
[----:B------:R-:W-:Y:S01]  /*0580*/  IMAD.SHL.U32 R82, R79, 0x20, RZ ;  /* 0x000000204f527824 */ /* 0x000fe200078e00ff */
[----:B------:R-:W-:Y:S01]  /*0590*/  SHF.R.U32.HI R7, RZ, 0x6, R79 ;  /* 0x00000006ff077819 */ /* 0x000fe2000001164f */
[----:B------:R-:W-:Y:S01]  /*05a0*/  IMAD R91, R77, c[0x0][0x188], RZ ;  /* 0x000062004d5b7a24 */ /* 0x000fe200078e02ff */
[----:B------:R-:W0:Y:S01]  /*05b0*/  I2F.RP R0, R2 ;  /* 0x0000000200007306 */ /* 0x000e220000209400 */
[----:B------:R-:W-:Y:S01]  /*05c0*/  SHF.R.S32.HI R3, RZ, 0x1f, R92 ;  /* 0x0000001fff037819 */ /* 0x000fe2000001145c */
[----:B------:R-:W-:Y:S01]  /*05d0*/  IMAD R97, R75, c[0x0][0x188], RZ ;  /* 0x000062004b617a24 */ /* 0x000fe200078e02ff */
[----:B------:R-:W-:Y:S01]  /*05e0*/  SGXT.U32 R7, R7, 0x2 ;  /* 0x000000020707781a */ /* 0x000fe20000000000 */
[----:B------:R-:W-:Y:S01]  /*05f0*/  IMAD.MOV.U32 R83, RZ, RZ, c[0x0][0x18c] ;  /* 0x00006300ff537624 */ /* 0x000fe200078e00ff */
[----:B------:R-:W-:Y:S01]  /*0600*/  LOP3.LUT R8, R82, 0x1c00, RZ, 0xc0, !PT ;  /* 0x00001c0052087812 */ /* 0x000fe200078ec0ff */
[----:B------:R-:W-:Y:S01]  /*0610*/  IMAD.MOV.U32 R84, RZ, RZ, c[0x0][0x188] ;  /* 0x00006200ff547624 */ /* 0x000fe200078e00ff */
[----:B------:R-:W-:Y:S01]  /*0620*/  LOP3.LUT R14, R74, R7, RZ, 0xfc, !PT ;  /* 0x000000074a0e7212 */ /* 0x000fe200078efcff */
[----:B------:R-:W-:Y:S01]  /*0630*/  IMAD.SHL.U32 R83, R83, 0x40, RZ ;  /* 0x0000004053537824 */ /* 0x000fe200078e00ff */
[----:B------:R-:W-:Y:S01]  /*0640*/  LEA.HI R92, R3, R92, RZ, 0x6 ;  /* 0x0000005c035c7211 */ /* 0x000fe200078f30ff */
[----:B------:R-:W-:Y:S01]  /*0650*/  IMAD.SHL.U32 R3, R79, 0x2, RZ ;  /* 0x000000024f037824 */ /* 0x000fe200078e00ff */
[----:B------:R-:W-:Y:S01]  /*0660*/  LOP3.LUT R16, R14, 0x74, RZ, 0xfc, !PT ;  /* 0x000000740e107812 */ /* 0x000fe200078efcff */
[----:B------:R-:W-:Y:S01]  /*0670*/  IMAD.SHL.U32 R84, R84, 0x40, RZ ;  /* 0x0000004054547824 */ /* 0x000fe200078e00ff */
[----:B------:R-:W-:Y:S01]  /*0680*/  LOP3.LUT R12, R14, 0x78, RZ, 0xfc, !PT ;  /* 0x000000780e0c7812 */ /* 0x000fe200078efcff */
[----:B------:R-:W-:Y:S01]  /*0690*/  ULDC UR4, c[0x0][0x180] ;  /* 0x0000600000047ab9 */ /* 0x000fe20000000800 */
[----:B------:R-:W-:Y:S01]  /*06a0*/  IABS R11, R16 ;  /* 0x00000010000b7213 */ /* 0x000fe20000000000 */
[----:B0-----:R-:W0:Y:S01]  /*06b0*/  MUFU.RCP R0, R0 ;  /* 0x0000000000007308 */ /* 0x001e220000001000 */
[----:B------:R-:W-:-:S02]  /*06c0*/  ISETP.GE.AND P0, PT, R12, RZ, PT ;  /* 0x000000ff0c00720c */ /* 0x000fc40003f06270 */
[----:B------:R-:W-:Y:S02]  /*06d0*/  ISETP.GE.AND P4, PT, R16, RZ, PT ;  /* 0x000000ff1000720c */ /* 0x000fe40003f86270 */
[C---:B------:R-:W-:Y:S02]  /*06e0*/  LOP3.LUT R16, R14.reuse, 0x64, RZ, 0xfc, !PT ;  /* 0x000000640e107812 */ /* 0x040fe400078efcff */
[----:B------:R-:W-:Y:S02]  /*06f0*/  IABS R71, c[0x0][0x178] ;  /* 0x00005e0000477a13 */ /* 0x000fe40000000000 */
[----:B------:R-:W-:Y:S02]  /*0700*/  IABS R19, R16 ;  /* 0x0000001000137213 */ /* 0x000fe40000000000 */
[C---:B------:R-:W-:Y:S02]  /*0710*/  LOP3.LUT R18, R14.reuse, 0x20, RZ, 0xfc, !PT ;  /* 0x000000200e127812 */ /* 0x040fe400078efcff */
[----:B------:R-:W-:-:S02]  /*0720*/  LOP3.LUT R20, R14, 0x18, RZ, 0xfc, !PT ;  /* 0x000000180e147812 */ /* 0x000fc400078efcff */
[----:B------:R-:W-:Y:S02]  /*0730*/  IABS R51, R18 ;  /* 0x0000001200337213 */ /* 0x000fe40000000000 */
[----:B0-----:R-:W-:Y:S02]  /*0740*/  IADD3 R4, R0, 0xffffffe, RZ ;  /* 0x0ffffffe00047810 */ /* 0x001fe40007ffe0ff */
[C---:B------:R-:W-:Y:S02]  /*0750*/  LOP3.LUT R0, R14.reuse, 0x7c, RZ, 0xfc, !PT ;  /* 0x0000007c0e007812 */ /* 0x040fe400078efcff */
[----:B------:R0:W1:Y:S01]  /*0760*/  F2I.FTZ.U32.TRUNC.NTZ R5, R4 ;  /* 0x0000000400057305 */ /* 0x000062000021f000 */
[----:B------:R-:W-:Y:S02]  /*0770*/  LOP3.LUT R24, R14, 0x10, RZ, 0xfc, !PT ;  /* 0x000000100e187812 */ /* 0x000fe400078efcff */
[----:B------:R-:W-:Y:S02]  /*0780*/  ISETP.GE.AND P1, PT, R0, RZ, PT ;  /* 0x000000ff0000720c */ /* 0x000fe40003f26270 */
[----:B------:R-:W-:-:S02]  /*0790*/  IABS R55, R20 ;  /* 0x0000001400377213 */ /* 0x000fc40000000000 */
[----:B------:R-:W-:Y:S01]  /*07a0*/  IABS R59, R24 ;  /* 0x00000018003b7213 */ /* 0x000fe20000000000 */
[----:B0-----:R-:W-:Y:S01]  /*07b0*/  IMAD.MOV.U32 R4, RZ, RZ, RZ ;  /* 0x000000ffff047224 */ /* 0x001fe200078e00ff */
[C---:B------:R-:W-:Y:S02]  /*07c0*/  LOP3.LUT R22, R14.reuse, 0x14, RZ, 0xfc, !PT ;  /* 0x000000140e167812 */ /* 0x040fe400078efcff */
[C---:B------:R-:W-:Y:S02]  /*07d0*/  LOP3.LUT R26, R14.reuse, 0x8, RZ, 0xfc, !PT ;  /* 0x000000080e1a7812 */ /* 0x040fe400078efcff */
[----:B------:R-:W-:Y:S01]  /*07e0*/  IABS R57, R22 ;  /* 0x0000001600397213 */ /* 0x000fe20000000000 */
[----:B-1----:R-:W-:Y:S01]  /*07f0*/  IMAD.MOV R9, RZ, RZ, -R5 ;  /* 0x000000ffff097224 */ /* 0x002fe200078e0a05 */
[----:B------:R-:W-:Y:S02]  /*0800*/  IABS R63, R26 ;  /* 0x0000001a003f7213 */ /* 0x000fe40000000000 */
[----:B------:R-:W-:Y:S01]  /*0810*/  LOP3.LUT R28, R14, 0x4, RZ, 0xfc, !PT ;  /* 0x000000040e1c7812 */ /* 0x000fe200078efcff */
[----:B------:R-:W-:Y:S01]  /*0820*/  IMAD R7, R9, R2, RZ ;  /* 0x0000000209077224 */ /* 0x000fe200078e02ff */
[----:B------:R-:W-:-:S02]  /*0830*/  IABS R9, R12 ;  /* 0x0000000c00097213 */ /* 0x000fc40000000000 */
[----:B------:R-:W-:Y:S01]  /*0840*/  LOP3.LUT R12, R14, 0x68, RZ, 0xfc, !PT ;  /* 0x000000680e0c7812 */ /* 0x000fe200078efcff */
[----:B------:R-:W-:Y:S01]  /*0850*/  IMAD.HI.U32 R6, R5, R7, R4 ;  /* 0x0000000705067227 */ /* 0x000fe200078e0004 */
[----:B------:R-:W-:Y:S02]  /*0860*/  IABS R7, R0 ;  /* 0x0000000000077213 */ /* 0x000fe40000000000 */
[----:B------:R-:W-:Y:S02]  /*0870*/  LOP3.LUT R5, R79, 0x7, RZ, 0xc0, !PT ;  /* 0x000000074f057812 */ /* 0x000fe400078ec0ff */
[----:B------:R-:W-:Y:S01]  /*0880*/  IABS R17, R12 ;  /* 0x0000000c00117213 */ /* 0x000fe20000000000 */
[----:B------:R-:W-:Y:S01]  /*0890*/  IMAD.HI.U32 R4, R6, R7, RZ ;  /* 0x0000000706047227 */ /* 0x000fe200078e00ff */
[----:B------:R-:W-:Y:S02]  /*08a0*/  IABS R65, R28 ;  /* 0x0000001c00417213 */ /* 0x000fe40000000000 */
[----:B------:R-:W-:Y:S01]  /*08b0*/  IABS R67, R14 ;  /* 0x0000000e00437213 */ /* 0x000fe20000000000 */
[----:B------:R-:W-:Y:S01]  /*08c0*/  IMAD.SHL.U32 R10, R5, 0x10, RZ ;  /* 0x00000010050a7824 */ /* 0x000fe200078e00ff */
[----:B------:R-:W-:Y:S01]  /*08d0*/  LOP3.LUT R126, R75, 0x20, RZ, 0xfc, !PT ;  /* 0x000000204b7e7812 */ /* 0x000fe200078efcff */
[----:B------:R-:W-:Y:S01]  /*08e0*/  IMAD R8, R5, 0x80, R8 ;  /* 0x0000008005087824 */ /* 0x000fe200078e0208 */
[----:B------:R-:W-:Y:S01]  /*08f0*/  LOP3.LUT R127, R75, 0x10, RZ, 0xfc, !PT ;  /* 0x000000104b7f7812 */ /* 0x000fe200078efcff */
[----:B------:R-:W-:Y:S01]  /*0900*/  IMAD.MOV R5, RZ, RZ, -R4 ;  /* 0x000000ffff057224 */ /* 0x000fe200078e0a04 */
[----:B------:R-:W-:Y:S01]  /*0910*/  LOP3.LUT R73, R10, 0x30, R3, 0x78, !PT ;  /* 0x000000300a497812 */ /* 0x000fe200078e7803 */
[----:B------:R-:W-:Y:S01]  /*0920*/  IMAD.HI.U32 R4, R6, R9, RZ ;  /* 0x0000000906047227 */ /* 0x000fe200078e00ff */
[----:B------:R-:W-:-:S02]  /*0930*/  LOP3.LUT R10, R14, 0x6c, RZ, 0xfc, !PT ;  /* 0x0000006c0e0a7812 */ /* 0x000fc400078efcff */
[----:B------:R-:W-:Y:S01]  /*0940*/  LOP3.LUT R128, R79, 0x3f, RZ, 0xc0, !PT ;  /* 0x0000003f4f807812 */ /* 0x000fe200078ec0ff */
[----:B------:R-:W-:Y:S01]  /*0950*/  IMAD R5, R2, R5, R7 ;  /* 0x0000000502057224 */ /* 0x000fe200078e0207 */
[----:B------:R-:W-:Y:S01]  /*0960*/  IABS R15, R10 ;  /* 0x0000000a000f7213 */ /* 0x000fe20000000000 */
[----:B------:R-:W-:Y:S01]  /*0970*/  IMAD.IADD R73, R8, 0x1, R73 ;  /* 0x0000000108497824 */ /* 0x000fe200078e0249 */
[----:B------:R-:W-:Y:S01]  /*0980*/  LOP3.LUT R8, R14, 0x70, RZ, 0xfc, !PT ;  /* 0x000000700e087812 */ /* 0x000fe200078efcff */
[----:B------:R-:W-:Y:S01]  /*0990*/  IMAD.HI.U32 R7, R6, R11, RZ ;  /* 0x0000000b06077227 */ /* 0x000fe200078e00ff */
[----:B------:R-:W-:Y:S02]  /*09a0*/  ISETP.GT.U32.AND P2, PT, R2, R5, PT ;  /* 0x000000050200720c */ /* 0x000fe40003f44070 */
[----:B------:R-:W-:Y:S01]  /*09b0*/  IABS R13, R8 ;  /* 0x00000008000d7213 */ /* 0x000fe20000000000 */
[----:B------:R-:W-:Y:S01]  /*09c0*/  IMAD.MOV R7, RZ, RZ, -R7 ;  /* 0x000000ffff077224 */ /* 0x000fe200078e0a07 */
[----:B------:R-:W-:Y:S01]  /*09d0*/  SHF.R.S32.HI R92, RZ, 0x6, R92 ;  /* 0x00000006ff5c7819 */ /* 0x000fe2000001145c */
[----:B------:R-:W-:Y:S01]  /*09e0*/  IMAD.MOV R4, RZ, RZ, -R4 ;  /* 0x000000ffff047224 */ /* 0x000fe200078e0a04 */
[----:B------:R-:W-:Y:S01]  /*09f0*/  LOP3.LUT R88, R73, 0x40, RZ, 0x3c, !PT ;  /* 0x0000004049587812 */ /* 0x000fe200078e3cff */
[----:B------:R-:W-:-:S04]  /*0a00*/  IMAD.HI.U32 R0, R6, R13, RZ ;  /* 0x0000000d06007227 */ /* 0x000fc800078e00ff */
[C---:B------:R-:W-:Y:S02]  /*0a10*/  IMAD R11, R2.reuse, R7, R11 ;  /* 0x00000007020b7224 */ /* 0x040fe400078e020b */
[----:B------:R-:W-:Y:S02]  /*0a20*/  @!P2 IMAD.IADD R5, R5, 0x1, -R2 ;  /* 0x000000010505a824 */ /* 0x000fe400078e0a02 */
[C---:B------:R-:W-:Y:S01]  /*0a30*/  IMAD R9, R2.reuse, R4, R9 ;  /* 0x0000000402097224 */ /* 0x040fe200078e0209 */
[C---:B------:R-:W-:Y:S01]  /*0a40*/  ISETP.GT.U32.AND P6, PT, R2.reuse, R11, PT ;  /* 0x0000000b0200720c */ /* 0x040fe20003fc4070 */
[----:B------:R-:W-:Y:S01]  /*0a50*/  IMAD.MOV R0, RZ, RZ, -R0 ;  /* 0x000000ffff007224 */ /* 0x000fe200078e0a00 */
[----:B------:R-:W-:Y:S01]  /*0a60*/  ISETP.GT.U32.AND P5, PT, R2, R5, PT ;  /* 0x000000050200720c */ /* 0x000fe20003fa4070 */
[----:B------:R-:W-:Y:S01]  /*0a70*/  IMAD.HI.U32 R4, R6, R17, RZ ;  /* 0x0000001106047227 */ /* 0x000fe200078e00ff */
[----:B------:R-:W-:-:S03]  /*0a80*/  ISETP.GT.U32.AND P3, PT, R2, R9, PT ;  /* 0x000000090200720c */ /* 0x000fc60003f64070 */
[----:B------:R-:W-:Y:S02]  /*0a90*/  IMAD R13, R2, R0, R13 ;  /* 0x00000000020d7224 */ /* 0x000fe400078e020d */
[----:B------:R-:W-:-:S04]  /*0aa0*/  IMAD.HI.U32 R0, R6, R15, RZ ;  /* 0x0000000f06007227 */ /* 0x000fc800078e00ff */
[----:B------:R-:W-:Y:S02]  /*0ab0*/  IMAD.MOV R0, RZ, RZ, -R0 ;  /* 0x000000ffff007224 */ /* 0x000fe400078e0a00 */
[--C-:B------:R-:W-:Y:S01]  /*0ac0*/  @!P5 IMAD.IADD R5, R5, 0x1, -R2.reuse ;  /* 0x000000010505d824 */ /* 0x100fe200078e0a02 */
[C---:B------:R-:W-:Y:S01]  /*0ad0*/  ISETP.GT.U32.AND P5, PT, R2.reuse, R13, PT ;  /* 0x0000000d0200720c */ /* 0x040fe20003fa4070 */
[C---:B------:R-:W-:Y:S02]  /*0ae0*/  IMAD R15, R2.reuse, R0, R15 ;  /* 0x00000000020f7224 */ /* 0x040fe400078e020f */
[--C-:B------:R-:W-:Y:S02]  /*0af0*/  @!P6 IMAD.IADD R11, R11, 0x1, -R2.reuse ;  /* 0x000000010b0be824 */ /* 0x100fe400078e0a02 */
[----:B------:R-:W-:Y:S01]  /*0b00*/  @!P3 IMAD.IADD R9, R9, 0x1, -R2 ;  /* 0x000000010909b824 */ /* 0x000fe200078e0a02 */
[C---:B------:R-:W-:Y:S01]  /*0b10*/  ISETP.GT.U32.AND P6, PT, R2.reuse, R15, PT ;  /* 0x0000000f0200720c */ /* 0x040fe20003fc4070 */
[----:B------:R-:W-:Y:S01]  /*0b20*/  IMAD.MOV R4, RZ, RZ, -R4 ;  /* 0x000000ffff047224 */ /* 0x000fe200078e0a04 */
[C---:B------:R-:W-:Y:S01]  /*0b30*/  ISETP.GT.U32.AND P3, PT, R2.reuse, R11, PT ;  /* 0x0000000b0200720c */ /* 0x040fe20003f64070 */
[----:B------:R-:W-:Y:S01]  /*0b40*/  IMAD.MOV.U32 R7, RZ, RZ, R5 ;  /* 0x000000ffff077224 */ /* 0x000fe200078e0005 */
[C---:B------:R-:W-:Y:S01]  /*0b50*/  ISETP.GT.U32.AND P2, PT, R2.reuse, R9, PT ;  /* 0x000000090200720c */ /* 0x040fe20003f44070 */
[----:B------:R-:W-:Y:S01]  /*0b60*/  IMAD R5, R2, R4, R17 ;  /* 0x0000000402057224 */ /* 0x000fe200078e0211 */
[----:B------:R-:W-:Y:S01]  /*0b70*/  LOP3.LUT R4, R14, 0x60, RZ, 0xfc, !PT ;  /* 0x000000600e047812 */ /* 0x000fe200078efcff */
[----:B------:R-:W-:Y:S01]  /*0b80*/  @!P5 IMAD.IADD R13, R13, 0x1, -R2 ;  /* 0x000000010d0dd824 */ /* 0x000fe200078e0a02 */
[----:B------:R-:W-:Y:S01]  /*0b90*/  ISETP.GE.AND P5, PT, R12, RZ, PT ;  /* 0x000000ff0c00720c */ /* 0x000fe20003fa6270 */
[----:B------:R-:W-:Y:S01]  /*0ba0*/  IMAD.HI.U32 R0, R6, R19, RZ ;  /* 0x0000001306007227 */ /* 0x000fe200078e00ff */
[----:B------:R-:W-:-:S02]  /*0bb0*/  IABS R21, R4 ;  /* 0x0000000400157213 */ /* 0x000fc40000000000 */
[----:B------:R-:W-:Y:S01]  /*0bc0*/  LOP3.LUT R12, R14, 0x54, RZ, 0xfc, !PT ;  /* 0x000000540e0c7812 */ /* 0x000fe200078efcff */
[----:B------:R-:W-:Y:S01]  /*0bd0*/  @!P6 IMAD.IADD R15, R15, 0x1, -R2 ;  /* 0x000000010f0fe824 */ /* 0x000fe200078e0a02 */
[C---:B------:R-:W-:Y:S01]  /*0be0*/  ISETP.GT.U32.AND P6, PT, R2.reuse, R13, PT ;  /* 0x0000000d0200720c */ /* 0x040fe20003fc4070 */
[----:B------:R-:W-:Y:S01]  /*0bf0*/  IMAD.MOV R0, RZ, RZ, -R0 ;  /* 0x000000ffff007224 */ /* 0x000fe200078e0a00 */
[----:B------:R-:W-:Y:S01]  /*0c00*/  IABS R27, R12 ;  /* 0x0000000c001b7213 */ /* 0x000fe20000000000 */
[----:B------:R-:W-:Y:S01]  /*0c10*/  @!P2 IMAD.IADD R9, R9, 0x1, -R2 ;  /* 0x000000010909a824 */ /* 0x000fe200078e0a02 */
[C---:B------:R-:W-:Y:S01]  /*0c20*/  ISETP.GT.U32.AND P2, PT, R2.reuse, R5, PT ;  /* 0x000000050200720c */ /* 0x040fe20003f44070 */
[C---:B------:R-:W-:Y:S02]  /*0c30*/  IMAD R19, R2.reuse, R0, R19 ;  /* 0x0000000002137224 */ /* 0x040fe400078e0213 */
[----:B------:R-:W-:Y:S01]  /*0c40*/  @!P0 IMAD.MOV R9, RZ, RZ, -R9 ;  /* 0x000000ffff098224 */ /* 0x000fe200078e0a09 */
[----:B------:R-:W-:Y:S01]  /*0c50*/  ISETP.GT.U32.AND P0, PT, R2, R15, PT ;  /* 0x0000000f0200720c */ /* 0x000fe20003f04070 */
[----:B------:R-:W-:Y:S01]  /*0c60*/  @!P1 IMAD.MOV R7, RZ, RZ, -R7 ;  /* 0x000000ffff079224 */ /* 0x000fe200078e0a07 */
[----:B------:R-:W-:Y:S01]  /*0c70*/  ISETP.GE.AND P1, PT, R8, RZ, PT ;  /* 0x000000ff0800720c */ /* 0x000fe20003f26270 */
[----:B------:R-:W-:Y:S01]  /*0c80*/  IMAD.HI.U32 R0, R6, R21, RZ ;  /* 0x0000001506007227 */ /* 0x000fe200078e00ff */
[----:B------:R-:W-:-:S03]  /*0c90*/  LOP3.LUT R8, R14, 0x5c, RZ, 0xfc, !PT ;  /* 0x0000005c0e087812 */ /* 0x000fc600078efcff */
[--C-:B------:R-:W-:Y:S01]  /*0ca0*/  @!P6 IMAD.IADD R13, R13, 0x1, -R2.reuse ;  /* 0x000000010d0de824 */ /* 0x100fe200078e0a02 */
[----:B------:R-:W-:Y:S01]  /*0cb0*/  ISETP.GT.U32.AND P6, PT, R2, R19, PT ;  /* 0x000000130200720c */ /* 0x000fe20003fc4070 */
[--C-:B------:R-:W-:Y:S01]  /*0cc0*/  @!P2 IMAD.IADD R5, R5, 0x1, -R2.reuse ;  /* 0x000000010505a824 */ /* 0x100fe200078e0a02 */
[----:B------:R-:W-:Y:S01]  /*0cd0*/  IABS R23, R8 ;  /* 0x0000000800177213 */ /* 0x000fe20000000000 */
[----:B------:R-:W-:Y:S01]  /*0ce0*/  @!P3 IMAD.IADD R11, R11, 0x1, -R2 ;  /* 0x000000010b0bb824 */ /* 0x000fe200078e0a02 */
[----:B------:R-:W-:Y:S01]  /*0cf0*/  ISETP.GE.AND P3, PT, R10, RZ, PT ;  /* 0x000000ff0a00720c */ /* 0x000fe20003f66270 */
[----:B------:R-:W-:Y:S01]  /*0d00*/  IMAD.MOV R0, RZ, RZ, -R0 ;  /* 0x000000ffff007224 */ /* 0x000fe200078e0a00 */
[----:B------:R-:W-:Y:S01]  /*0d10*/  ISETP.GT.U32.AND P2, PT, R2, R5, PT ;  /* 0x000000050200720c */ /* 0x000fe20003f44070 */
[----:B------:R-:W-:Y:S01]  /*0d20*/  @!P0 IMAD.IADD R15, R15, 0x1, -R2 ;  /* 0x000000010f0f8824 */ /* 0x000fe200078e0a02 */
[----:B------:R-:W-:Y:S01]  /*0d30*/  LOP3.LUT R10, R14, 0x58, RZ, 0xfc, !PT ;  /* 0x000000580e0a7812 */ /* 0x000fe200078efcff */
[----:B------:R-:W-:Y:S01]  /*0d40*/  IMAD R21, R2, R0, R21 ;  /* 0x0000000002157224 */ /* 0x000fe200078e0215 */
[----:B------:R-:W-:Y:S01]  /*0d50*/  ISETP.GE.AND P0, PT, R4, RZ, PT ;  /* 0x000000ff0400720c */ /* 0x000fe20003f06270 */
[----:B------:R-:W-:Y:S01]  /*0d60*/  IMAD.HI.U32 R0, R6, R23, RZ ;  /* 0x0000001706007227 */ /* 0x000fe200078e00ff */
[----:B------:R-:W-:-:S03]  /*0d70*/  IABS R25, R10 ;  /* 0x0000000a00197213 */ /* 0x000fc60000000000 */
[----:B------:R-:W-:Y:S01]  /*0d80*/  @!P6 IMAD.IADD R19, R19, 0x1, -R2 ;  /* 0x000000011313e824 */ /* 0x000fe200078e0a02 */
[----:B------:R-:W-:Y:S01]  /*0d90*/  ISETP.GE.AND P6, PT, R8, RZ, PT ;  /* 0x000000ff0800720c */ /* 0x000fe20003fc6270 */
[----:B------:R-:W-:Y:S01]  /*0da0*/  @!P1 IMAD.MOV R13, RZ, RZ, -R13 ;  /* 0x000000ffff0d9224 */ /* 0x000fe200078e0a0d */
[----:B------:R-:W-:Y:S01]  /*0db0*/  LOP3.LUT R8, R14, 0x50, RZ, 0xfc, !PT ;  /* 0x000000500e087812 */ /* 0x000fe200078efcff */
[----:B------:R-:W-:Y:S01]  /*0dc0*/  IMAD.MOV R4, RZ, RZ, -R0 ;  /* 0x000000ffff047224 */ /* 0x000fe200078e0a00 */
[----:B------:R-:W-:Y:S01]  /*0dd0*/  ISETP.GT.U32.AND P1, PT, R2, R19, PT ;  /* 0x000000130200720c */ /* 0x000fe20003f24070 */
[----:B------:R-:W-:Y:S01]  /*0de0*/  IMAD.HI.U32 R0, R6, R25, RZ ;  /* 0x0000001906007227 */ /* 0x000fe200078e00ff */
[----:B------:R-:W-:-:S03]  /*0df0*/  IABS R29, R8 ;  /* 0x00000008001d7213 */ /* 0x000fc60000000000 */
[----:B------:R-:W-:Y:S01]  /*0e00*/  @!P2 IMAD.IADD R5, R5, 0x1, -R2 ;  /* 0x000000010505a824 */ /* 0x000fe200078e0a02 */
[C---:B------:R-:W-:Y:S01]  /*0e10*/  ISETP.GT.U32.AND P2, PT, R2.reuse, R21, PT ;  /* 0x000000150200720c */ /* 0x040fe20003f44070 */
[C---:B------:R-:W-:Y:S02]  /*0e20*/  IMAD R23, R2.reuse, R4, R23 ;  /* 0x0000000402177224 */ /* 0x040fe400078e0217 */
[----:B------:R-:W-:Y:S02]  /*0e30*/  IMAD.MOV R4, RZ, RZ, -R0 ;  /* 0x000000ffff047224 */ /* 0x000fe400078e0a00 */
[----:B------:R-:W-:Y:S02]  /*0e40*/  IMAD.MOV.U32 R17, RZ, RZ, R5 ;  /* 0x000000ffff117224 */ /* 0x000fe400078e0005 */
[----:B------:R-:W-:Y:S02]  /*0e50*/  IMAD R5, R2, R4, R25 ;  /* 0x0000000402057224 */ /* 0x000fe400078e0219 */
[----:B------:R-:W-:-:S02]  /*0e60*/  @!P1 IMAD.IADD R19, R19, 0x1, -R2 ;  /* 0x0000000113139824 */ /* 0x000fc400078e0a02 */
[----:B------:R-:W-:Y:S01]  /*0e70*/  @!P4 IMAD.MOV R11, RZ, RZ, -R11 ;  /* 0x000000ffff0bc224 */ /* 0x000fe200078e0a0b */
[----:B------:R-:W-:Y:S01]  /*0e80*/  ISETP.GT.U32.AND P1, PT, R2, R5, PT ;  /* 0x000000050200720c */ /* 0x000fe20003f24070 */
[----:B------:R-:W-:Y:S01]  /*0e90*/  IMAD.HI.U32 R0, R6, R27, RZ ;  /* 0x0000001b06007227 */ /* 0x000fe200078e00ff */
[----:B------:R-:W-:Y:S02]  /*0ea0*/  ISETP.GE.AND P4, PT, R16, RZ, PT ;  /* 0x000000ff1000720c */ /* 0x000fe40003f86270 */
[----:B------:R-:W-:Y:S01]  /*0eb0*/  LOP3.LUT R16, R14, 0x4c, RZ, 0xfc, !PT ;  /* 0x0000004c0e107812 */ /* 0x000fe200078efcff */
[----:B------:R-:W-:Y:S01]  /*0ec0*/  @!P3 IMAD.MOV R15, RZ, RZ, -R15 ;  /* 0x000000ffff0fb224 */ /* 0x000fe200078e0a0f */
[----:B------:R-:W-:Y:S01]  /*0ed0*/  ISETP.GT.U32.AND P3, PT, R2, R23, PT ;  /* 0x000000170200720c */ /* 0x000fe20003f64070 */
[----:B------:R-:W-:Y:S01]  /*0ee0*/  IMAD.MOV R0, RZ, RZ, -R0 ;  /* 0x000000ffff007224 */ /* 0x000fe200078e0a00 */
[----:B------:R-:W-:Y:S01]  /*0ef0*/  IABS R31, R16 ;  /* 0x00000010001f7213 */ /* 0x000fe20000000000 */
[----:B------:R-:W-:-:S02]  /*0f00*/  @!P2 IMAD.IADD R21, R21, 0x1, -R2 ;  /* 0x000000011515a824 */ /* 0x000fc400078e0a02 */
[C---:B------:R-:W-:Y:S02]  /*0f10*/  IMAD R27, R2.reuse, R0, R27 ;  /* 0x00000000021b7224 */ /* 0x040fe400078e021b */
[----:B------:R-:W-:Y:S01]  /*0f20*/  @!P1 IMAD.IADD R5, R5, 0x1, -R2 ;  /* 0x0000000105059824 */ /* 0x000fe200078e0a02 */
[----:B------:R-:W-:Y:S01]  /*0f30*/  ISETP.GT.U32.AND P2, PT, R2, R21, PT ;  /* 0x000000150200720c */ /* 0x000fe20003f44070 */
[----:B------:R-:W-:-:S03]  /*0f40*/  IMAD.HI.U32 R0, R6, R29, RZ ;  /* 0x0000001d06007227 */ /* 0x000fc600078e00ff */
[C---:B------:R-:W-:Y:S01]  /*0f50*/  ISETP.GT.U32.AND P1, PT, R2.reuse, R5, PT ;  /* 0x000000050200720c */ /* 0x040fe20003f24070 */
[----:B------:R-:W-:Y:S02]  /*0f60*/  IMAD.MOV R0, RZ, RZ, -R0 ;  /* 0x000000ffff007224 */ /* 0x000fe400078e0a00 */
[----:B------:R-:W-:Y:S01]  /*0f70*/  @!P4 IMAD.MOV R19, RZ, RZ, -R19 ;  /* 0x000000ffff13c224 */ /* 0x000fe200078e0a13 */
[C---:B------:R-:W-:Y:S01]  /*0f80*/  ISETP.GT.U32.AND P4, PT, R2.reuse, R27, PT ;  /* 0x0000001b0200720c */ /* 0x040fe20003f84070 */
[----:B------:R-:W-:Y:S02]  /*0f90*/  @!P3 IMAD.IADD R23, R23, 0x1, -R2 ;  /* 0x000000011717b824 */ /* 0x000fe400078e0a02 */
[----:B------:R-:W-:Y:S01]  /*0fa0*/  IMAD R29, R2, R0, R29 ;  /* 0x00000000021d7224 */ /* 0x000fe200078e021d */
[----:B------:R-:W-:Y:S01]  /*0fb0*/  LOP3.LUT R0, R14, 0x48, RZ, 0xfc, !PT ;  /* 0x000000480e007812 */ /* 0x000fe200078efcff */
[----:B------:R-:W-:Y:S01]  /*0fc0*/  IMAD.HI.U32 R4, R6, R31, RZ ;  /* 0x0000001f06047227 */ /* 0x000fe200078e00ff */
[----:B------:R-:W-:-:S02]  /*0fd0*/  ISETP.GT.U32.AND P3, PT, R2, R23, PT ;  /* 0x000000170200720c */ /* 0x000fc40003f64070 */
[----:B------:R-:W-:Y:S01]  /*0fe0*/  IABS R33, R0 ;  /* 0x0000000000217213 */ /* 0x000fe20000000000 */
[----:B------:R-:W-:Y:S01]  /*0ff0*/  @!P1 IMAD.IADD R5, R5, 0x1, -R2 ;  /* 0x0000000105059824 */ /* 0x000fe200078e0a02 */
[C---:B------:R-:W-:Y:S01]  /*1000*/  ISETP.GT.U32.AND P1, PT, R2.reuse, R29, PT ;  /* 0x0000001d0200720c */ /* 0x040fe20003f24070 */
[----:B------:R-:W-:Y:S02]  /*1010*/  IMAD.MOV R4, RZ, RZ, -R4 ;  /* 0x000000ffff047224 */ /* 0x000fe400078e0a04 */
[--C-:B------:R-:W-:Y:S02]  /*1020*/  @!P4 IMAD.IADD R27, R27, 0x1, -R2.reuse ;  /* 0x000000011b1bc824 */ /* 0x100fe400078e0a02 */
[----:B------:R-:W-:Y:S01]  /*1030*/  IMAD R31, R2, R4, R31 ;  /* 0x00000004021f7224 */ /* 0x000fe200078e021f */
[----:B------:R-:W-:Y:S01]  /*1040*/  LOP3.LUT R4, R14, 0x44, RZ, 0xfc, !PT ;  /* 0x000000440e047812 */ /* 0x000fe200078efcff */
[--C-:B------:R-:W-:Y:S01]  /*1050*/  @!P2 IMAD.IADD R21, R21, 0x1, -R2.reuse ;  /* 0x000000011515a824 */ /* 0x100fe200078e0a02 */
[----:B------:R-:W-:Y:S01]  /*1060*/  ISETP.GT.U32.AND P4, PT, R2, R27, PT ;  /* 0x0000001b0200720c */ /* 0x000fe20003f84070 */
[--C-:B------:R-:W-:Y:S01]  /*1070*/  @!P3 IMAD.IADD R23, R23, 0x1, -R2.reuse ;  /* 0x000000011717b824 */ /* 0x100fe200078e0a02 */
[----:B------:R-:W-:Y:S01]  /*1080*/  IABS R35, R4 ;  /* 0x0000000400237213 */ /* 0x000fe20000000000 */
[----:B------:R-:W-:Y:S01]  /*1090*/  IMAD.MOV.U32 R25, RZ, RZ, R5 ;  /* 0x000000ffff197224 */ /* 0x000fe200078e0005 */
[----:B------:R-:W-:Y:S01]  /*10a0*/  ISETP.GE.AND P2, PT, R12, RZ, PT ;  /* 0x000000ff0c00720c */ /* 0x000fe20003f46270 */
[----:B------:R-:W-:Y:S01]  /*10b0*/  @!P1 IMAD.IADD R29, R29, 0x1, -R2 ;  /* 0x000000011d1d9824 */ /* 0x000fe200078e0a02 */
[----:B------:R-:W-:Y:S01]  /*10c0*/  ISETP.GE.AND P3, PT, R16, RZ, PT ;  /* 0x000000ff1000720c */ /* 0x000fe20003f66270 */
[----:B------:R-:W-:Y:S01]  /*10d0*/  @!P6 IMAD.MOV R23, RZ, RZ, -R23 ;  /* 0x000000ffff17e224 */ /* 0x000fe200078e0a17 */
[----:B------:R-:W-:Y:S01]  /*10e0*/  ISETP.GE.AND P6, PT, R0, RZ, PT ;  /* 0x000000ff0000720c */ /* 0x000fe20003fc6270 */
[----:B------:R-:W-:Y:S01]  /*10f0*/  IMAD.HI.U32 R0, R6, R33, RZ ;  /* 0x0000002106007227 */ /* 0x000fe200078e00ff */
[----:B------:R-:W-:-:S02]  /*1100*/  ISETP.GT.U32.AND P1, PT, R2, R29, PT ;  /* 0x0000001d0200720c */ /* 0x000fc40003f24070 */
[----:B------:R-:W-:Y:S01]  /*1110*/  LOP3.LUT R16, R14, 0x24, RZ, 0xfc, !PT ;  /* 0x000000240e107812 */ /* 0x000fe200078efcff */
[----:B------:R-:W-:Y:S02]  /*1120*/  IMAD.MOV R5, RZ, RZ, -R0 ;  /* 0x000000ffff057224 */ /* 0x000fe400078e0a00 */
[--C-:B------:R-:W-:Y:S01]  /*1130*/  @!P4 IMAD.IADD R27, R27, 0x1, -R2.reuse ;  /* 0x000000011b1bc824 */ /* 0x100fe200078e0a02 */
[----:B------:R-:W-:Y:S01]  /*1140*/  ISETP.GT.U32.AND P4, PT, R2, R31, PT ;  /* 0x0000001f0200720c */ /* 0x000fe20003f84070 */
[----:B------:R-:W-:Y:S01]  /*1150*/  @!P0 IMAD.MOV R21, RZ, RZ, -R21 ;  /* 0x000000ffff158224 */ /* 0x000fe200078e0a15 */
[----:B------:R-:W-:Y:S01]  /*1160*/  ISETP.GE.AND P0, PT, R8, RZ, PT ;  /* 0x000000ff0800720c */ /* 0x000fe20003f06270 */
[----:B------:R-:W-:Y:S01]  /*1170*/  IMAD R33, R2, R5, R33 ;  /* 0x0000000502217224 */ /* 0x000fe200078e0221 */
[----:B------:R-:W-:Y:S01]  /*1180*/  LOP3.LUT R8, R14, 0x40, RZ, 0xfc, !PT ;  /* 0x000000400e087812 */ /* 0x000fe200078efcff */
[----:B------:R-:W-:Y:S01]  /*1190*/  @!P5 IMAD.MOV R17, RZ, RZ, -R17 ;  /* 0x000000ffff11d224 */ /* 0x000fe200078e0a11 */
[----:B------:R-:W-:Y:S01]  /*11a0*/  ISETP.GE.AND P5, PT, R10, RZ, PT ;  /* 0x000000ff0a00720c */ /* 0x000fe20003fa6270 */
[----:B------:R-:W-:Y:S01]  /*11b0*/  @!P1 IMAD.IADD R29, R29, 0x1, -R2 ;  /* 0x000000011d1d9824 */ /* 0x000fe200078e0a02 */
[----:B------:R-:W-:Y:S01]  /*11c0*/  IABS R37, R8 ;  /* 0x0000000800257213 */ /* 0x000fe20000000000 */
[----:B------:R-:W0:Y:S01]  /*11d0*/  I2F.RP R10, R71 ;  /* 0x00000047000a7306 */ /* 0x000e220000209400 */
[----:B------:R-:W-:Y:S01]  /*11e0*/  ISETP.GT.U32.AND P1, PT, R2, R33, PT ;  /* 0x000000210200720c */ /* 0x000fe20003f24070 */
[----:B------:R-:W-:Y:S01]  /*11f0*/  @!P2 IMAD.MOV R27, RZ, RZ, -R27 ;  /* 0x000000ffff1ba224 */ /* 0x000fe200078e0a1b */
[----:B------:R-:W-:Y:S01]  /*1200*/  ISETP.GE.AND P2, PT, R8, RZ, PT ;  /* 0x000000ff0800720c */ /* 0x000fe20003f46270 */
[----:B------:R-:W-:Y:S01]  /*1210*/  IMAD.HI.U32 R0, R6, R37, RZ ;  /* 0x0000002506007227 */ /* 0x000fe200078e00ff */
[----:B------:R-:W-:-:S02]  /*1220*/  LOP3.LUT R8, R14, 0x38, RZ, 0xfc, !PT ;  /* 0x000000380e087812 */ /* 0x000fc400078efcff */
[----:B------:R-:W-:Y:S01]  /*1230*/  IABS R49, R16 ;  /* 0x0000001000317213 */ /* 0x000fe20000000000 */
[----:B------:R-:W-:Y:S01]  /*1240*/  @!P4 IMAD.IADD R31, R31, 0x1, -R2 ;  /* 0x000000011f1fc824 */ /* 0x000fe200078e0a02 */
[----:B------:R-:W-:Y:S01]  /*1250*/  IABS R41, R8 ;  /* 0x0000000800297213 */ /* 0x000fe20000000000 */
[----:B------:R-:W-:Y:S02]  /*1260*/  IMAD.MOV R0, RZ, RZ, -R0 ;  /* 0x000000ffff007224 */ /* 0x000fe400078e0a00 */
[----:B------:R-:W-:Y:S01]  /*1270*/  @!P5 IMAD.MOV R25, RZ, RZ, -R25 ;  /* 0x000000ffff19d224 */ /* 0x000fe200078e0a19 */
[----:B------:R-:W-:Y:S01]  /*1280*/  ISETP.GE.AND P5, PT, R4, RZ, PT ;  /* 0x000000ff0400720c */ /* 0x000fe20003fa6270 */
[----:B------:R-:W-:Y:S01]  /*1290*/  IMAD.HI.U32 R4, R6, R35, RZ ;  /* 0x0000002306047227 */ /* 0x000fe200078e00ff */
[C---:B------:R-:W-:Y:S01]  /*12a0*/  ISETP.GT.U32.AND P4, PT, R2.reuse, R31, PT ;  /* 0x0000001f0200720c */ /* 0x040fe20003f84070 */
[----:B0-----:R-:W0:Y:S02]  /*12b0*/  MUFU.RCP R10, R10 ;  /* 0x0000000a000a7308 */ /* 0x001e240000001000 */
[----:B------:R-:W-:Y:S01]  /*12c0*/  IMAD R37, R2, R0, R37 ;  /* 0x0000000002257224 */ /* 0x000fe200078e0225 */
[----:B------:R-:W-:Y:S01]  /*12d0*/  LOP3.LUT R0, R14, 0x3c, RZ, 0xfc, !PT ;  /* 0x0000003c0e007812 */ /* 0x000fe200078efcff */
[----:B------:R-:W-:-:S02]  /*12e0*/  @!P1 IMAD.IADD R33, R33, 0x1, -R2 ;  /* 0x0000000121219824 */ /* 0x000fc400078e0a02 */
[----:B------:R-:W-:Y:S01]  /*12f0*/  IMAD.MOV R4, RZ, RZ, -R4 ;  /* 0x000000ffff047224 */ /* 0x000fe200078e0a04 */
[----:B------:R-:W-:Y:S01]  /*1300*/  IABS R39, R0 ;  /* 0x0000000000277213 */ /* 0x000fe20000000000 */
[----:B------:R-:W-:Y:S01]  /*1310*/  @!P0 IMAD.MOV R29, RZ, RZ, -R29 ;  /* 0x000000ffff1d8224 */ /* 0x000fe200078e0a1d */
[C---:B------:R-:W-:Y:S01]  /*1320*/  ISETP.GT.U32.AND P1, PT, R2.reuse, R33, PT ;  /* 0x000000210200720c */ /* 0x040fe20003f24070 */
[----:B------:R-:W-:Y:S01]  /*1330*/  IMAD R35, R2, R4, R35 ;  /* 0x0000000402237224 */ /* 0x000fe200078e0223 */
[----:B------:R-:W-:Y:S01]  /*1340*/  ISETP.GE.AND P0, PT, R0, RZ, PT ;  /* 0x000000ff0000720c */ /* 0x000fe20003f06270 */
[----:B------:R-:W-:Y:S01]  /*1350*/  IMAD.HI.U32 R0, R6, R39, RZ ;  /* 0x0000002706007227 */ /* 0x000fe200078e00ff */
[----:B------:R-:W-:-:S03]  /*1360*/  LOP3.LUT R4, R14, 0x34, RZ, 0xfc, !PT ;  /* 0x000000340e047812 */ /* 0x000fc600078efcff */
[----:B------:R-:W-:Y:S01]  /*1370*/  @!P4 IMAD.IADD R31, R31, 0x1, -R2 ;  /* 0x000000011f1fc824 */ /* 0x000fe200078e0a02 */
[----:B------:R-:W-:Y:S01]  /*1380*/  ISETP.GT.U32.AND P4, PT, R2, R35, PT ;  /* 0x000000230200720c */ /* 0x000fe20003f84070 */
[----:B------:R-:W-:Y:S01]  /*1390*/  IMAD.MOV R0, RZ, RZ, -R0 ;  /* 0x000000ffff007224 */ /* 0x000fe200078e0a00 */
[----:B0-----:R-:W-:Y:S01]  /*13a0*/  IADD3 R10, R10, 0xffffffe, RZ ;  /* 0x0ffffffe0a0a7810 */ /* 0x001fe20007ffe0ff */
[----:B------:R-:W-:Y:S01]  /*13b0*/  @!P3 IMAD.MOV R31, RZ, RZ, -R31 ;  /* 0x000000ffff1fb224 */ /* 0x000fe200078e0a1f */
[C---:B------:R-:W-:Y:S01]  /*13c0*/  ISETP.GT.U32.AND P3, PT, R2.reuse, R37, PT ;  /* 0x000000250200720c */ /* 0x040fe20003f64070 */
[----:B------:R-:W-:Y:S01]  /*13d0*/  @!P1 IMAD.IADD R33, R33, 0x1, -R2 ;  /* 0x0000000121219824 */ /* 0x000fe200078e0a02 */
[----:B------:R-:W0:Y:S01]  /*13e0*/  F2I.FTZ.U32.TRUNC.NTZ R5, R10 ;  /* 0x0000000a00057305 */ /* 0x000e22000021f000 */
[----:B------:R-:W-:Y:S01]  /*13f0*/  IMAD R39, R2, R0, R39 ;  /* 0x0000000002277224 */ /* 0x000fe200078e0227 */
[----:B------:R-:W-:Y:S01]  /*1400*/  IABS R43, R4 ;  /* 0x00000004002b7213 */ /* 0x000fe20000000000 */
[----:B------:R-:W-:Y:S01]  /*1410*/  @!P6 IMAD.MOV R33, RZ, RZ, -R33 ;  /* 0x000000ffff21e224 */ /* 0x000fe200078e0a21 */
[----:B------:R-:W-:Y:S01]  /*1420*/  ISETP.GE.AND P1, PT, R8, RZ, PT ;  /* 0x000000ff0800720c */ /* 0x000fe20003f26270 */
[----:B------:R-:W-:Y:S01]  /*1430*/  IMAD.HI.U32 R0, R6, R41, RZ ;  /* 0x0000002906007227 */ /* 0x000fe200078e00ff */
[----:B------:R-:W-:-:S03]  /*1440*/  ISETP.GT.U32.AND P6, PT, R2, R39, PT ;  /* 0x000000270200720c */ /* 0x000fc60003fc4070 */
[----:B------:R-:W-:Y:S02]  /*1450*/  @!P4 IMAD.IADD R35, R35, 0x1, -R2 ;  /* 0x000000012323c824 */ /* 0x000fe400078e0a02 */
[----:B------:R-:W-:Y:S02]  /*1460*/  IMAD.MOV R0, RZ, RZ, -R0 ;  /* 0x000000ffff007224 */ /* 0x000fe400078e0a00 */
[----:B------:R-:W-:Y:S01]  /*1470*/  @!P3 IMAD.IADD R37, R37, 0x1, -R2 ;  /* 0x000000012525b824 */ /* 0x000fe200078e0a02 */
[----:B------:R-:W-:Y:S01]  /*1480*/  ISETP.GT.U32.AND P4, PT, R2, R35, PT ;  /* 0x000000230200720c */ /* 0x000fe20003f84070 */
[----:B------:R-:W-:-:S03]  /*1490*/  IMAD.HI.U32 R8, R6, R43, RZ ;  /* 0x0000002b06087227 */ /* 0x000fc600078e00ff */
[C---:B------:R-:W-:Y:S01]  /*14a0*/  ISETP.GT.U32.AND P3, PT, R2.reuse, R37, PT ;  /* 0x000000250200720c */ /* 0x040fe20003f64070 */
[----:B------:R-:W-:Y:S02]  /*14b0*/  @!P6 IMAD.IADD R39, R39, 0x1, -R2 ;  /* 0x000000012727e824 */ /* 0x000fe400078e0a02 */
[----:B0-----:R-:W-:Y:S02]  /*14c0*/  IMAD.MOV R10, RZ, RZ, -R5 ;  /* 0x000000ffff0a7224 */ /* 0x001fe400078e0a05 */
[----:B------:R-:W-:Y:S01]  /*14d0*/  IMAD.MOV R8, RZ, RZ, -R8 ;  /* 0x000000ffff087224 */ /* 0x000fe200078e0a08 */
[----:B------:R-:W-:Y:S01]  /*14e0*/  ISETP.GT.U32.AND P6, PT, R2, R39, PT ;  /* 0x000000270200720c */ /* 0x000fe20003fc4070 */
[----:B------:R-:W-:Y:S02]  /*14f0*/  IMAD R45, R10, R71, RZ ;  /* 0x000000470a2d7224 */ /* 0x000fe400078e02ff */
[----:B------:R-:W-:Y:S01]  /*1500*/  @!P4 IMAD.IADD R35, R35, 0x1, -R2 ;  /* 0x000000012323c824 */ /* 0x000fe200078e0a02 */
[----:B------:R-:W-:Y:S01]  /*1510*/  ISETP.GE.AND P4, PT, R4, RZ, PT ;  /* 0x000000ff0400720c */ /* 0x000fe20003f86270 */
[----:B------:R-:W-:-:S02]  /*1520*/  IMAD.MOV.U32 R4, RZ, RZ, RZ ;  /* 0x000000ffff047224 */ /* 0x000fc400078e00ff */
[----:B------:R-:W-:Y:S02]  /*1530*/  @!P3 IMAD.IADD R37, R37, 0x1, -R2 ;  /* 0x000000012525b824 */ /* 0x000fe400078e0a02 */
[----:B------:R-:W-:Y:S01]  /*1540*/  IMAD.HI.U32 R12, R5, R45, R4 ;  /* 0x0000002d050c7227 */ /* 0x000fe200078e0004 */
[----:B------:R-:W-:-:S03]  /*1550*/  LOP3.LUT R4, R14, 0x2c, RZ, 0xfc, !PT ;  /* 0x0000002c0e047812 */ /* 0x000fc600078efcff */
[----:B------:R-:W-:Y:S01]  /*1560*/  IMAD R5, R2, R0, R41 ;  /* 0x0000000002057224 */ /* 0x000fe200078e0229 */
[----:B------:R-:W-:Y:S01]  /*1570*/  LOP3.LUT R0, R14, 0x30, RZ, 0xfc, !PT ;  /* 0x000000300e007812 */ /* 0x000fe200078efcff */
[----:B------:R-:W-:Y:S01]  /*1580*/  @!P6 IMAD.IADD R39, R39, 0x1, -R2 ;  /* 0x000000012727e824 */ /* 0x000fe200078e0a02 */
[----:B------:R-:W-:Y:S01]  /*1590*/  IABS R45, R4 ;  /* 0x00000004002d7213 */ /* 0x000fe20000000000 */
[C---:B------:R-:W-:Y:S01]  /*15a0*/  IMAD R41, R2.reuse, R8, R43 ;  /* 0x0000000802297224 */ /* 0x040fe200078e022b */
[C---:B------:R-:W-:Y:S01]  /*15b0*/  ISETP.GT.U32.AND P6, PT, R2.reuse, R5, PT ;  /* 0x000000050200720c */ /* 0x040fe20003fc4070 */
[----:B------:R-:W-:Y:S01]  /*15c0*/  @!P0 IMAD.MOV R39, RZ, RZ, -R39 ;  /* 0x000000ffff278224 */ /* 0x000fe200078e0a27 */
[----:B------:R-:W-:Y:S01]  /*15d0*/  IABS R43, R0 ;  /* 0x00000000002b7213 */ /* 0x000fe20000000000 */
[----:B------:R-:W-:Y:S01]  /*15e0*/  @!P5 IMAD.MOV R35, RZ, RZ, -R35 ;  /* 0x000000ffff23d224 */ /* 0x000fe200078e0a23 */
[----:B------:R-:W-:Y:S01]  /*15f0*/  ISETP.GT.U32.AND P0, PT, R2, R41, PT ;  /* 0x000000290200720c */ /* 0x000fe20003f04070 */
[----:B------:R-:W-:Y:S01]  /*1600*/  @!P2 IMAD.MOV R37, RZ, RZ, -R37 ;  /* 0x000000ffff25a224 */ /* 0x000fe200078e0a25 */
[----:B------:R-:W-:Y:S01]  /*1610*/  ISETP.GE.AND P3, PT, R0, RZ, PT ;  /* 0x000000ff0000720c */ /* 0x000fe20003f66270 */
[----:B------:R-:W-:Y:S01]  /*1620*/  IMAD.HI.U32 R0, R6, R43, RZ ;  /* 0x0000002b06007227 */ /* 0x000fe200078e00ff */
[----:B------:R-:W-:-:S02]  /*1630*/  LOP3.LUT R8, R14, 0x28, RZ, 0xfc, !PT ;  /* 0x000000280e087812 */ /* 0x000fc400078efcff */
[----:B------:R-:W-:Y:S01]  /*1640*/  ISETP.GE.AND P5, PT, R4, RZ, PT ;  /* 0x000000ff0400720c */ /* 0x000fe20003fa6270 */
[----:B------:R-:W-:Y:S01]  /*1650*/  IMAD.MOV R0, RZ, RZ, -R0 ;  /* 0x000000ffff007224 */ /* 0x000fe200078e0a00 */
[----:B------:R-:W-:Y:S01]  /*1660*/  IABS R47, R8 ;  /* 0x00000008002f7213 */ /* 0x000fe20000000000 */
[--C-:B------:R-:W-:Y:S01]  /*1670*/  @!P6 IMAD.IADD R5, R5, 0x1, -R2.reuse ;  /* 0x000000010505e824 */ /* 0x100fe200078e0a02 */
[----:B------:R-:W-:Y:S01]  /*1680*/  ISETP.GE.AND P2, PT, R8, RZ, PT ;  /* 0x000000ff0800720c */ /* 0x000fe20003f46270 */
[C---:B------:R-:W-:Y:S02]  /*1690*/  IMAD R43, R2.reuse, R0, R43 ;  /* 0x00000000022b7224 */ /* 0x040fe400078e022b */
[----:B------:R-:W-:Y:S01]  /*16a0*/  @!P0 IMAD.IADD R41, R41, 0x1, -R2 ;  /* 0x0000000129298824 */ /* 0x000fe200078e0a02 */
[----:B------:R-:W-:Y:S01]  /*16b0*/  ISETP.GT.U32.AND P6, PT, R2, R5, PT ;  /* 0x000000050200720c */ /* 0x000fe20003fc4070 */
[----:B------:R-:W-:-:S03]  /*16c0*/  IMAD.HI.U32 R0, R6, R45, RZ ;  /* 0x0000002d06007227 */ /* 0x000fc600078e00ff */
[----:B------:R-:W-:Y:S01]  /*16d0*/  ISETP.GT.U32.AND P0, PT, R2, R41, PT ;  /* 0x000000290200720c */ /* 0x000fe20003f04070 */
[----:B------:R-:W-:-:S04]  /*16e0*/  IMAD.HI.U32 R4, R6, R47, RZ ;  /* 0x0000002f06047227 */ /* 0x000fc800078e00ff */
[----:B------:R-:W-:Y:S02]  /*16f0*/  IMAD.MOV R0, RZ, RZ, -R0 ;  /* 0x000000ffff007224 */ /* 0x000fe400078e0a00 */
[----:B------:R-:W-:Y:S02]  /*1700*/  IMAD.MOV R4, RZ, RZ, -R4 ;  /* 0x000000ffff047224 */ /* 0x000fe400078e0a04 */
[C---:B------:R-:W-:Y:S02]  /*1710*/  IMAD R45, R2.reuse, R0, R45 ;  /* 0x00000000022d7224 */ /* 0x040fe400078e022d */
[----:B------:R-:W-:Y:S01]  /*1720*/  @!P6 IMAD.IADD R5, R5, 0x1, -R2 ;  /* 0x000000010505e824 */ /* 0x000fe200078e0a02 */
[C---:B------:R-:W-:Y:S01]  /*1730*/  ISETP.GT.U32.AND P6, PT, R2.reuse, R43, PT ;  /* 0x0000002b0200720c */ /* 0x040fe20003fc4070 */
[C---:B------:R-:W-:Y:S02]  /*1740*/  IMAD R47, R2.reuse, R4, R47 ;  /* 0x00000004022f7224 */ /* 0x040fe400078e022f */
[----:B------:R-:W-:Y:S01]  /*1750*/  @!P1 IMAD.MOV R5, RZ, RZ, -R5 ;  /* 0x000000ffff059224 */ /* 0x000fe200078e0a05 */
[----:B------:R-:W-:Y:S01]  /*1760*/  ISETP.GT.U32.AND P1, PT, R2, R45, PT ;  /* 0x0000002d0200720c */ /* 0x000fe20003f24070 */
[----:B------:R-:W-:-:S04]  /*1770*/  IMAD.HI.U32 R8, R6, R49, RZ ;  /* 0x0000003106087227 */ /* 0x000fc800078e00ff */
[----:B------:R-:W-:Y:S01]  /*1780*/  @!P0 IMAD.IADD R41, R41, 0x1, -R2 ;  /* 0x0000000129298824 */ /* 0x000fe200078e0a02 */
[----:B------:R-:W-:Y:S01]  /*1790*/  ISETP.GT.U32.AND P0, PT, R2, R47, PT ;  /* 0x0000002f0200720c */ /* 0x000fe20003f04070 */
[----:B------:R-:W-:-:S04]  /*17a0*/  IMAD.HI.U32 R10, R6, R51, RZ ;  /* 0x00000033060a7227 */ /* 0x000fc800078e00ff */
[----:B------:R-:W-:Y:S02]  /*17b0*/  IMAD.MOV R8, RZ, RZ, -R8 ;  /* 0x000000ffff087224 */ /* 0x000fe400078e0a08 */
[----:B------:R-:W-:Y:S02]  /*17c0*/  IMAD.MOV R10, RZ, RZ, -R10 ;  /* 0x000000ffff0a7224 */ /* 0x000fe400078e0a0a */
[C---:B------:R-:W-:Y:S02]  /*17d0*/  IMAD R49, R2.reuse, R8, R49 ;  /* 0x0000000802317224 */ /* 0x040fe400078e0231 */
[----:B------:R-:W-:Y:S01]  /*17e0*/  IMAD R51, R2, R10, R51 ;  /* 0x0000000a02337224 */ /* 0x000fe200078e0233 */
[----:B------:R-:W-:Y:S01]  /*17f0*/  LOP3.LUT R10, R14, 0x1c, RZ, 0xfc, !PT ;  /* 0x0000001c0e0a7812 */ /* 0x000fe200078efcff */
[--C-:B------:R-:W-:Y:S01]  /*1800*/  @!P1 IMAD.IADD R45, R45, 0x1, -R2.reuse ;  /* 0x000000012d2d9824 */ /* 0x100fe200078e0a02 */
[C---:B------:R-:W-:Y:S01]  /*1810*/  ISETP.GT.U32.AND P1, PT, R2.reuse, R49, PT ;  /* 0x000000310200720c */ /* 0x040fe20003f24070 */
[----:B------:R-:W-:Y:S01]  /*1820*/  @!P0 IMAD.IADD R47, R47, 0x1, -R2 ;  /* 0x000000012f2f8824 */ /* 0x000fe200078e0a02 */
[----:B------:R-:W-:Y:S01]  /*1830*/  IABS R53, R10 ;  /* 0x0000000a00357213 */ /* 0x000fe20000000000 */
[----:B------:R-:W-:Y:S01]  /*1840*/  @!P4 IMAD.MOV R41, RZ, RZ, -R41 ;  /* 0x000000ffff29c224 */ /* 0x000fe200078e0a29 */
[----:B------:R-:W-:Y:S01]  /*1850*/  ISETP.GT.U32.AND P4, PT, R2, R45, PT ;  /* 0x0000002d0200720c */ /* 0x000fe20003f84070 */
[----:B------:R-:W-:Y:S01]  /*1860*/  IMAD.HI.U32 R8, R6, R59, RZ ;  /* 0x0000003b06087227 */ /* 0x000fe200078e00ff */
[----:B------:R-:W-:-:S03]  /*1870*/  ISETP.GT.U32.AND P0, PT, R2, R47, PT ;  /* 0x0000002f0200720c */ /* 0x000fc60003f04070 */
[----:B------:R-:W-:-:S04]  /*1880*/  IMAD.HI.U32 R0, R6, R53, RZ ;  /* 0x0000003506007227 */ /* 0x000fc800078e00ff */
[----:B------:R-:W-:Y:S02]  /*1890*/  IMAD.MOV R4, RZ, RZ, -R0 ;  /* 0x000000ffff047224 */ /* 0x000fe400078e0a00 */
[----:B------:R-:W-:Y:S02]  /*18a0*/  @!P1 IMAD.IADD R49, R49, 0x1, -R2 ;  /* 0x0000000131319824 */ /* 0x000fe400078e0a02 */
[----:B------:R-:W-:Y:S02]  /*18b0*/  IMAD R53, R2, R4, R53 ;  /* 0x0000000402357224 */ /* 0x000fe400078e0235 */
[----:B------:R-:W-:Y:S01]  /*18c0*/  IMAD.HI.U32 R0, R6, R55, RZ ;  /* 0x0000003706007227 */ /* 0x000fe200078e00ff */
[----:B------:R-:W-:-:S03]  /*18d0*/  ISETP.GT.U32.AND P1, PT, R2, R49, PT ;  /* 0x000000310200720c */ /* 0x000fc60003f24070 */
[----:B------:R-:W-:Y:S01]  /*18e0*/  @!P0 IMAD.IADD R47, R47, 0x1, -R2 ;  /* 0x000000012f2f8824 */ /* 0x000fe200078e0a02 */
[C---:B------:R-:W-:Y:S01]  /*18f0*/  ISETP.GT.U32.AND P0, PT, R2.reuse, R53, PT ;  /* 0x000000350200720c */ /* 0x040fe20003f04070 */
[----:B------:R-:W-:Y:S02]  /*1900*/  IMAD.MOV R0, RZ, RZ, -R0 ;  /* 0x000000ffff007224 */ /* 0x000fe400078e0a00 */
[----:B------:R-:W-:Y:S02]  /*1910*/  IMAD.MOV R8, RZ, RZ, -R8 ;  /* 0x000000ffff087224 */ /* 0x000fe400078e0a08 */
[C---:B------:R-:W-:Y:S02]  /*1920*/  IMAD R55, R2.reuse, R0, R55 ;  /* 0x0000000002377224 */ /* 0x040fe400078e0237 */
[----:B------:R-:W-:Y:S01]  /*1930*/  @!P4 IMAD.IADD R45, R45, 0x1, -R2 ;  /* 0x000000012d2dc824 */ /* 0x000fe200078e0a02 */
[----:B------:R-:W-:Y:S01]  /*1940*/  ISETP.GT.U32.AND P4, PT, R2, R51, PT ;  /* 0x000000330200720c */ /* 0x000fe20003f84070 */
[----:B------:R-:W-:-:S04]  /*1950*/  IMAD.HI.U32 R4, R6, R57, RZ ;  /* 0x0000003906047227 */ /* 0x000fc800078e00ff */
[----:B------:R-:W-:Y:S01]  /*1960*/  IMAD R59, R2, R8, R59 ;  /* 0x00000008023b7224 */ /* 0x000fe200078e023b */
[----:B------:R-:W-:Y:S01]  /*1970*/  LOP3.LUT R8, R14, 0xc, RZ, 0xfc, !PT ;  /* 0x0000000c0e087812 */ /* 0x000fe200078efcff */
[----:B------:R-:W-:Y:S01]  /*1980*/  @!P1 IMAD.IADD R49, R49, 0x1, -R2 ;  /* 0x0000000131319824 */ /* 0x000fe200078e0a02 */
[C---:B------:R-:W-:Y:S01]  /*1990*/  ISETP.GT.U32.AND P1, PT, R2.reuse, R55, PT ;  /* 0x000000370200720c */ /* 0x040fe20003f24070 */
[----:B------:R-:W-:Y:S01]  /*19a0*/  IMAD.MOV R4, RZ, RZ, -R4 ;  /* 0x000000ffff047224 */ /* 0x000fe200078e0a04 */
[----:B------:R-:W-:Y:S01]  /*19b0*/  IABS R61, R8 ;  /* 0x00000008003d7213 */ /* 0x000fe20000000000 */
[--C-:B------:R-:W-:Y:S01]  /*19c0*/  @!P0 IMAD.IADD R53, R53, 0x1, -R2.reuse ;  /* 0x0000000135358824 */ /* 0x100fe200078e0a02 */
[C---:B------:R-:W-:Y:S01]  /*19d0*/  ISETP.GT.U32.AND P0, PT, R2.reuse, R59, PT ;  /* 0x0000003b0200720c */ /* 0x040fe20003f04070 */
[----:B------:R-:W-:Y:S02]  /*19e0*/  IMAD R57, R2, R4, R57 ;  /* 0x0000000402397224 */ /* 0x000fe400078e0239 */
[----:B------:R-:W-:-:S02]  /*19f0*/  @!P6 IMAD.IADD R43, R43, 0x1, -R2 ;  /* 0x000000012b2be824 */ /* 0x000fc400078e0a02 */
[----:B------:R-:W-:Y:S01]  /*1a00*/  @!P4 IMAD.IADD R51, R51, 0x1, -R2 ;  /* 0x000000013333c824 */ /* 0x000fe200078e0a02 */
[----:B------:R-:W-:Y:S01]  /*1a10*/  ISETP.GT.U32.AND P4, PT, R2, R57, PT ;  /* 0x000000390200720c */ /* 0x000fe20003f84070 */
[----:B------:R-:W-:Y:S01]  /*1a20*/  IMAD.HI.U32 R0, R6, R61, RZ ;  /* 0x0000003d06007227 */ /* 0x000fe200078e00ff */
[----:B------:R-:W-:-:S03]  /*1a30*/  ISETP.GT.U32.AND P6, PT, R2, R43, PT ;  /* 0x0000002b0200720c */ /* 0x000fc60003fc4070 */
[--C-:B------:R-:W-:Y:S01]  /*1a40*/  @!P1 IMAD.IADD R55, R55, 0x1, -R2.reuse ;  /* 0x0000000137379824 */ /* 0x100fe200078e0a02 */
[C---:B------:R-:W-:Y:S01]  /*1a50*/  ISETP.GT.U32.AND P1, PT, R2.reuse, R51, PT ;  /* 0x000000330200720c */ /* 0x040fe20003f24070 */
[----:B------:R-:W-:Y:S02]  /*1a60*/  @!P0 IMAD.IADD R59, R59, 0x1, -R2 ;  /* 0x000000013b3b8824 */ /* 0x000fe400078e0a02 */
[----:B------:R-:W-:Y:S01]  /*1a70*/  IMAD.MOV R4, RZ, RZ, -R0 ;  /* 0x000000ffff047224 */ /* 0x000fe200078e0a00 */
[----:B------:R-:W-:Y:S01]  /*1a80*/  ISETP.GT.U32.AND P0, PT, R2, R55, PT ;  /* 0x000000370200720c */ /* 0x000fe20003f04070 */
[----:B------:R-:W-:-:S04]  /*1a90*/  IMAD.HI.U32 R0, R6, R63, RZ ;  /* 0x0000003f06007227 */ /* 0x000fc800078e00ff */
[C---:B------:R-:W-:Y:S02]  /*1aa0*/  IMAD R61, R2.reuse, R4, R61 ;  /* 0x00000004023d7224 */ /* 0x040fe400078e023d */
[----:B------:R-:W-:Y:S02]  /*1ab0*/  IMAD.MOV R0, RZ, RZ, -R0 ;  /* 0x000000ffff007224 */ /* 0x000fe400078e0a00 */
[--C-:B------:R-:W-:Y:S01]  /*1ac0*/  @!P4 IMAD.IADD R57, R57, 0x1, -R2.reuse ;  /* 0x000000013939c824 */ /* 0x100fe200078e0a02 */
[----:B------:R-:W-:Y:S01]  /*1ad0*/  ISETP.GT.U32.AND P4, PT, R2, R53, PT ;  /* 0x000000350200720c */ /* 0x000fe20003f84070 */
[--C-:B------:R-:W-:Y:S01]  /*1ae0*/  @!P6 IMAD.IADD R43, R43, 0x1, -R2.reuse ;  /* 0x000000012b2be824 */ /* 0x100fe200078e0a02 */
[----:B------:R-:W-:Y:S01]  /*1af0*/  ISETP.GE.AND P6, PT, R14, RZ, PT ;  /* 0x000000ff0e00720c */ /* 0x000fe20003fc6270 */
[----:B------:R-:W-:Y:S01]  /*1b00*/  @!P5 IMAD.MOV R45, RZ, RZ, -R45 ;  /* 0x000000ffff2dd224 */ /* 0x000fe200078e0a2d */
[----:B------:R-:W-:Y:S01]  /*1b10*/  IABS R14, R76 ;  /* 0x0000004c000e7213 */ /* 0x000fe20000000000 */
[----:B------:R-:W-:Y:S01]  /*1b20*/  @!P1 IMAD.IADD R51, R51, 0x1, -R2 ;  /* 0x0000000133339824 */ /* 0x000fe200078e0a02 */
[C---:B------:R-:W-:Y:S01]  /*1b30*/  ISETP.GT.U32.AND P5, PT, R2.reuse, R57, PT ;  /* 0x000000390200720c */ /* 0x040fe20003fa4070 */
[C---:B------:R-:W-:Y:S01]  /*1b40*/  IMAD R63, R2.reuse, R0, R63 ;  /* 0x00000000023f7224 */ /* 0x040fe200078e023f */
[----:B------:R-:W-:Y:S01]  /*1b50*/  ISETP.GT.U32.AND P1, PT, R2, R61, PT ;  /* 0x0000003d0200720c */ /* 0x000fe20003f24070 */
[----:B------:R-:W-:Y:S01]  /*1b60*/  IMAD.HI.U32 R4, R6, R65, RZ ;  /* 0x0000004106047227 */ /* 0x000fe200078e00ff */
[----:B------:R-:W-:-:S03]  /*1b70*/  LOP3.LUT R0, R79, 0xc0, RZ, 0xc0, !PT ;  /* 0x000000c04f007812 */ /* 0x000fc600078ec0ff */
[----:B------:R-:W-:Y:S01]  /*1b80*/  IMAD.HI.U32 R6, R6, R67, RZ ;  /* 0x0000004306067227 */ /* 0x000fe200078e00ff */
[----:B------:R-:W-:-:S03]  /*1b90*/  SHF.R.U32.HI R72, RZ, 0x2, R0 ;  /* 0x00000002ff487819 */ /* 0x000fc60000011600 */
[----:B------:R-:W-:Y:S01]  /*1ba0*/  @!P3 IMAD.MOV R43, RZ, RZ, -R43 ;  /* 0x000000ffff2bb224 */ /* 0x000fe200078e0a2b */
[C---:B------:R-:W-:Y:S01]  /*1bb0*/  ISETP.GT.U32.AND P3, PT, R2.reuse, R59, PT ;  /* 0x0000003b0200720c */ /* 0x040fe20003f64070 */
[----:B------:R-:W-:Y:S01]  /*1bc0*/  @!P0 IMAD.IADD R55, R55, 0x1, -R2 ;  /* 0x0000000137378824 */ /* 0x000fe200078e0a02 */
[----:B------:R-:W-:Y:S01]  /*1bd0*/  ISETP.GT.U32.AND P0, PT, R2, R63, PT ;  /* 0x0000003f0200720c */ /* 0x000fe20003f04070 */
[----:B------:R-:W-:Y:S01]  /*1be0*/  IMAD.MOV R4, RZ, RZ, -R4 ;  /* 0x000000ffff047224 */ /* 0x000fe200078e0a04 */
[----:B------:R-:W-:Y:S01]  /*1bf0*/  LOP3.LUT R72, R72, 0x1fe, R3, 0x78, !PT ;  /* 0x000001fe48487812 */ /* 0x000fe200078e7803 */
[----:B------:R-:W-:Y:S02]  /*1c00*/  IMAD.MOV R6, RZ, RZ, -R6 ;  /* 0x000000ffff067224 */ /* 0x000fe400078e0a06 */
[----:B------:R-:W-:Y:S01]  /*1c10*/  IMAD.HI.U32 R12, R12, R14, RZ ;  /* 0x0000000e0c0c7227 */ /* 0x000fe200078e00ff */
[----:B------:R-:W-:-:S03]  /*1c20*/  LOP3.LUT R86, R72, 0x40, RZ, 0x3c, !PT ;  /* 0x0000004048567812 */ /* 0x000fc600078e3cff */
[C---:B------:R-:W-:Y:S01]  /*1c30*/  IMAD R65, R2.reuse, R4, R65 ;  /* 0x0000000402417224 */ /* 0x040fe200078e0241 */
[----:B------:R-:W-:Y:S01]  /*1c40*/  SHF.R.S32.HI R4, RZ, 0x6, R79 ;  /* 0x00000006ff047819 */ /* 0x000fe2000001144f */
[----:B------:R-:W-:Y:S01]  /*1c50*/  IMAD R67, R2, R6, R67 ;  /* 0x0000000602437224 */ /* 0x000fe200078e0243 */
[----:B------:R-:W-:Y:S01]  /*1c60*/  SHF.R.S32.HI R6, RZ, 0x2, R79 ;  /* 0x00000002ff067819 */ /* 0x000fe2000001144f */
[----:B------:R-:W-:Y:S01]  /*1c70*/  IMAD.MOV R12, RZ, RZ, -R12 ;  /* 0x000000ffff0c7224 */ /* 0x000fe200078e0a0c */
[----:B------:R-:W-:Y:S01]  /*1c80*/  SGXT R4, R4, 0x1 ;  /* 0x000000010404781a */ /* 0x000fe20000000200 */
[--C-:B------:R-:W-:Y:S01]  /*1c90*/  @!P5 IMAD.IADD R57, R57, 0x1, -R2.reuse ;  /* 0x000000013939d824 */ /* 0x100fe200078e0a02 */
[C---:B------:R-:W-:Y:S01]  /*1ca0*/  ISETP.GT.U32.AND P5, PT, R2.reuse, R65, PT ;  /* 0x000000410200720c */ /* 0x040fe20003fa4070 */
[----:B------:R-:W-:Y:S01]  /*1cb0*/  @!P1 IMAD.IADD R61, R61, 0x1, -R2 ;  /* 0x000000013d3d9824 */ /* 0x000fe200078e0a02 */
[----:B------:R-:W-:Y:S01]  /*1cc0*/  ISETP.GT.U32.AND P1, PT, R2, R67, PT ;  /* 0x000000430200720c */ /* 0x000fe20003f24070 */
[----:B------:R-:W-:Y:S01]  /*1cd0*/  IMAD R14, R71, R12, R14 ;  /* 0x0000000c470e7224 */ /* 0x000fe200078e020e */
[----:B------:R-:W-:Y:S01]  /*1ce0*/  SGXT R6, R6, 0x1 ;  /* 0x000000010606781a */ /* 0x000fe20000000200 */
[--C-:B------:R-:W-:Y:S01]  /*1cf0*/  @!P4 IMAD.IADD R53, R53, 0x1, -R2.reuse ;  /* 0x000000013535c824 */ /* 0x100fe200078e0a02 */
[----:B------:R-:W-:Y:S01]  /*1d00*/  ISETP.GE.AND P4, PT, R16, RZ, PT ;  /* 0x000000ff1000720c */ /* 0x000fe20003f86270 */
[--C-:B------:R-:W-:Y:S01]  /*1d10*/  @!P3 IMAD.IADD R59, R59, 0x1, -R2.reuse ;  /* 0x000000013b3bb824 */ /* 0x100fe200078e0a02 */
[----:B------:R-:W-:Y:S01]  /*1d20*/  ISETP.GE.AND P3, PT, R18, RZ, PT ;  /* 0x000000ff1200720c */ /* 0x000fe20003f66270 */
[--C-:B------:R-:W-:Y:S01]  /*1d30*/  @!P0 IMAD.IADD R63, R63, 0x1, -R2.reuse ;  /* 0x000000013f3f8824 */ /* 0x100fe200078e0a02 */
[----:B------:R-:W-:Y:S01]  /*1d40*/  ISETP.GT.U32.AND P0, PT, R71, R14, PT ;  /* 0x0000000e4700720c */ /* 0x000fe20003f04070 */
[----:B------:R-:W-:Y:S01]  /*1d50*/  @!P2 IMAD.MOV R47, RZ, RZ, -R47 ;  /* 0x000000ffff2fa224 */ /* 0x000fe200078e0a2f */
[----:B------:R-:W-:Y:S01]  /*1d60*/  LOP3.LUT R69, R6, 0x90, RZ, 0xc0, !PT ;  /* 0x0000009006457812 */ /* 0x000fe200078ec0ff */
[--C-:B------:R-:W-:Y:S01]  /*1d70*/  @!P5 IMAD.IADD R65, R65, 0x1, -R2.reuse ;  /* 0x000000014141d824 */ /* 0x100fe200078e0a02 */
[----:B------:R-:W-:Y:S01]  /*1d80*/  ISETP.GE.AND P5, PT, R10, RZ, PT ;  /* 0x000000ff0a00720c */ /* 0x000fe20003fa6270 */
[--C-:B------:R-:W-:Y:S01]  /*1d90*/  @!P1 IMAD.IADD R67, R67, 0x1, -R2.reuse ;  /* 0x0000000143439824 */ /* 0x100fe200078e0a02 */
[----:B------:R-:W-:Y:S01]  /*1da0*/  ISETP.GE.AND P1, PT, R20, RZ, PT ;  /* 0x000000ff1400720c */ /* 0x000fe20003f26270 */
[----:B------:R-:W-:Y:S01]  /*1db0*/  IMAD R99, R126, c[0x0][0x188], RZ ;  /* 0x000062007e637a24 */ /* 0x000fe200078e02ff */
[C---:B------:R-:W-:Y:S01]  /*1dc0*/  ISETP.GT.U32.AND P2, PT, R2.reuse, R63, PT ;  /* 0x0000003f0200720c */ /* 0x040fe20003f44070 */
[----:B------:R-:W-:Y:S01]  /*1dd0*/  @!P4 IMAD.MOV R49, RZ, RZ, -R49 ;  /* 0x000000ffff31c224 */ /* 0x000fe200078e0a31 */
[C---:B------:R-:W-:Y:S01]  /*1de0*/  ISETP.GT.U32.AND P4, PT, R2.reuse, R67, PT ;  /* 0x000000430200720c */ /* 0x040fe20003f84070 */
[----:B------:R-:W-:Y:S01]  /*1df0*/  @!P3 IMAD.MOV R51, RZ, RZ, -R51 ;  /* 0x000000ffff33b224 */ /* 0x000fe200078e0a33 */
[----:B------:R-:W-:Y:S01]  /*1e00*/  ISETP.GT.U32.AND P3, PT, R2, R65, PT ;  /* 0x000000410200720c */ /* 0x000fe20003f64070 */
[----:B------:R-:W-:Y:S01]  /*1e10*/  @!P0 IMAD.IADD R14, R14, 0x1, -R71 ;  /* 0x000000010e0e8824 */ /* 0x000fe200078e0a47 */
[----:B------:R-:W-:Y:S01]  /*1e20*/  ISETP.GT.U32.AND P0, PT, R2, R61, PT ;  /* 0x0000003d0200720c */ /* 0x000fe20003f04070 */
[----:B------:R-:W-:Y:S01]  /*1e30*/  IMAD R101, R127, c[0x0][0x188], RZ ;  /* 0x000062007f657a24 */ /* 0x000fe200078e02ff */
[----:B------:R-:W-:Y:S01]  /*1e40*/  LOP3.LUT R0, R4, 0x90, RZ, 0xc0, !PT ;  /* 0x0000009004007812 */ /* 0x000fe200078ec0ff */
[----:B------:R-:W-:Y:S01]  /*1e50*/  @!P5 IMAD.MOV R53, RZ, RZ, -R53 ;  /* 0x000000ffff35d224 */ /* 0x000fe200078e0a35 */
[----:B------:R-:W-:Y:S01]  /*1e60*/  ISETP.GE.AND P5, PT, R22, RZ, PT ;  /* 0x000000ff1600720c */ /* 0x000fe20003fa6270 */
[----:B------:R-:W-:Y:S01]  /*1e70*/  @!P1 IMAD.MOV R55, RZ, RZ, -R55 ;  /* 0x000000ffff379224 */ /* 0x000fe200078e0a37 */
[----:B------:R-:W-:Y:S01]  /*1e80*/  ISETP.GT.U32.AND P1, PT, R71, R14, PT ;  /* 0x0000000e4700720c */ /* 0x000fe20003f24070 */
[--C-:B------:R-:W-:Y:S01]  /*1e90*/  @!P2 IMAD.IADD R63, R63, 0x1, -R2.reuse ;  /* 0x000000013f3fa824 */ /* 0x100fe200078e0a02 */
[----:B------:R-:W-:Y:S01]  /*1ea0*/  ISETP.GE.AND P2, PT, R8, RZ, PT ;  /* 0x000000ff0800720c */ /* 0x000fe20003f46270 */
[--C-:B------:R-:W-:Y:S01]  /*1eb0*/  @!P4 IMAD.IADD R67, R67, 0x1, -R2.reuse ;  /* 0x000000014343c824 */ /* 0x100fe200078e0a02 */
[----:B------:R-:W-:Y:S01]  /*1ec0*/  ISETP.GE.AND P4, PT, R28, RZ, PT ;  /* 0x000000ff1c00720c */ /* 0x000fe20003f86270 */
[--C-:B------:R-:W-:Y:S01]  /*1ed0*/  @!P3 IMAD.IADD R65, R65, 0x1, -R2.reuse ;  /* 0x000000014141b824 */ /* 0x100fe200078e0a02 */
[----:B------:R-:W-:Y:S01]  /*1ee0*/  ISETP.GE.AND P3, PT, R26, RZ, PT ;  /* 0x000000ff1a00720c */ /* 0x000fe20003f66270 */
[----:B------:R-:W-:Y:S01]  /*1ef0*/  @!P0 IMAD.IADD R61, R61, 0x1, -R2 ;  /* 0x000000013d3d8824 */ /* 0x000fe200078e0a02 */
[----:B------:R-:W-:Y:S01]  /*1f00*/  ISETP.GE.AND P0, PT, R24, RZ, PT ;  /* 0x000000ff1800720c */ /* 0x000fe20003f06270 */
[----:B------:R-:W-:Y:S01]  /*1f10*/  @!P6 IMAD.MOV R67, RZ, RZ, -R67 ;  /* 0x000000ffff43e224 */ /* 0x000fe200078e0a43 */
[----:B------:R-:W-:Y:S01]  /*1f20*/  LOP3.LUT R4, R69, 0x60, R82, 0xf8, !PT ;  /* 0x0000006045047812 */ /* 0x000fe200078ef852 */
[----:B------:R-:W-:Y:S01]  /*1f30*/  @!P5 IMAD.MOV R57, RZ, RZ, -R57 ;  /* 0x000000ffff39d224 */ /* 0x000fe200078e0a39 */
[----:B------:R-:W-:Y:S01]  /*1f40*/  LOP3.LUT R0, R0, 0x17e, R3, 0x78, !PT ;  /* 0x0000017e00007812 */ /* 0x000fe200078e7803 */
[----:B------:R-:W-:Y:S01]  /*1f50*/  @!P1 IMAD.IADD R14, R14, 0x1, -R71 ;  /* 0x000000010e0e9824 */ /* 0x000fe200078e0a47 */
[----:B------:R-:W-:Y:S01]  /*1f60*/  LOP3.LUT R4, R4, 0x10, R3, 0x78, !PT ;  /* 0x0000001004047812 */ /* 0x000fe200078e7803 */
[----:B------:R-:W-:Y:S01]  /*1f70*/  IMAD.SHL.U32 R3, R79, 0x10, RZ ;  /* 0x000000104f037824 */ /* 0x000fe200078e00ff */
[----:B------:R-:W-:Y:S01]  /*1f80*/  ISETP.NE.AND P1, PT, RZ, c[0x0][0x17c], PT ;  /* 0x00005f00ff007a0c */ /* 0x000fe20003f25270 */
[----:B------:R-:W-:Y:S01]  /*1f90*/  @!P2 IMAD.MOV R61, RZ, RZ, -R61 ;  /* 0x000000ffff3da224 */ /* 0x000fe200078e0a3d */
[----:B------:R-:W-:Y:S01]  /*1fa0*/  LOP3.LUT R2, RZ, c[0x0][0x17c], RZ, 0x33, !PT ;  /* 0x00005f00ff027a12 */ /* 0x000fe200078e33ff */
[----:B------:R-:W-:Y:S01]  /*1fb0*/  @!P3 IMAD.MOV R63, RZ, RZ, -R63 ;  /* 0x000000ffff3fb224 */ /* 0x000fe200078e0a3f */
[----:B------:R-:W-:Y:S01]  /*1fc0*/  LOP3.LUT R3, R3, 0x100, RZ, 0xc0, !PT ;  /* 0x0000010003037812 */ /* 0x000fe200078ec0ff */
[----:B------:R-:W-:Y:S01]  /*1fd0*/  @!P0 IMAD.MOV R59, RZ, RZ, -R59 ;  /* 0x000000ffff3b8224 */ /* 0x000fe200078e0a3b */
[C---:B------:R-:W-:Y:S01]  /*1fe0*/  SEL R9, R2.reuse, R9, !P1 ;  /* 0x0000000902097207 */ /* 0x040fe20004800000 */
[----:B------:R-:W-:Y:S01]  /*1ff0*/  @!P4 IMAD.MOV R65, RZ, RZ, -R65 ;  /* 0x000000ffff41c224 */ /* 0x000fe200078e0a41 */
[C---:B------:R-:W-:Y:S01]  /*2000*/  SEL R11, R2.reuse, R11, !P1 ;  /* 0x0000000b020b7207 */ /* 0x040fe20004800000 */
[----:B------:R-:W-:Y:S01]  /*2010*/  IMAD.IADD R78, R3, 0x1, R4 ;  /* 0x00000001034e7824 */ /* 0x000fe200078e0204 */
[C---:B------:R-:W-:Y:S01]  /*2020*/  SEL R3, R2.reuse, R7, !P1 ;  /* 0x0000000702037207 */ /* 0x040fe20004800000 */
[----:B------:R-:W-:Y:S01]  /*2030*/  IMAD R9, R9, c[0x0][0x190], RZ ;  /* 0x0000640009097a24 */ /* 0x000fe200078e02ff */
        /* <DEDUP_REMOVED lines=20> */
[----:B------:R-:W-:Y:S01]  /*2180*/  SEL R33, R2, R33, !P1 ;  /* 0x0000002102217207 */ /* 0x000fe20004800000 */
[----:B------:R-:W-:Y:S01]  /*2190*/  IMAD R8, R8, c[0x0][0x190], RZ ;  /* 0x0000640008087a24 */ /* 0x000fe200078e02ff */
[----:B------:R-:W-:Y:S01]  /*21a0*/  SEL R35, R2, R35, !P1 ;  /* 0x0000002302237207 */ /* 0x000fe20004800000 */
        /* <DEDUP_REMOVED lines=35> */
[----:B------:R-:W-:Y:S01]  /*23e0*/  ISETP.GE.AND P1, PT, R76, RZ, PT ;  /* 0x000000ff4c00720c */ /* 0x000fe20003f26270 */
[----:B------:R-:W-:Y:S01]  /*23f0*/  IMAD R26, R65, c[0x0][0x190], RZ ;  /* 0x00006400411a7a24 */ /* 0x000fe200078e02ff */
[----:B------:R-:W-:Y:S01]  /*2400*/  ISETP.NE.AND P0, PT, RZ, c[0x0][0x178], PT ;  /* 0x00005e00ff007a0c */ /* 0x000fe20003f05270 */
[----:B------:R-:W-:Y:S01]  /*2410*/  IMAD R46, R2, c[0x0][0x190], RZ ;  /* 0x00006400022e7a24 */ /* 0x000fe200078e02ff */
[----:B------:R-:W-:Y:S01]  /*2420*/  LEA R85, P2, R91, c[0x0][0x160], 0x1 ;  /* 0x000058005b557a11 */ /* 0x000fe200078408ff */
[----:B------:R-:W-:Y:S01]  /*2430*/  CS2R R4, SRZ ;  /* 0x0000000000047805 */ /* 0x000fe2000001ff00 */
[----:B------:R-:W-:Y:S01]  /*2440*/  LEA R87, P4, R97, c[0x0][0x160], 0x1 ;  /* 0x0000580061577a11 */ /* 0x000fe200078808ff */
[----:B------:R-:W-:Y:S01]  /*2450*/  CS2R R6, SRZ ;  /* 0x0000000000067805 */ /* 0x000fe2000001ff00 */
[----:B------:R-:W-:Y:S01]  /*2460*/  LEA.HI.X.SX32 R91, R91, c[0x0][0x164], 0x1, P2 ;  /* 0x000059005b5b7a11 */ /* 0x000fe200010f0eff */
[----:B------:R-:W-:Y:S01]  /*2470*/  CS2R R28, SRZ ;  /* 0x00000000001c7805 */ /* 0x000fe2000001ff00 */
[----:B------:R-:W-:Y:S01]  /*2480*/  LEA.HI.X.SX32 R97, R97, c[0x0][0x164], 0x1, P4 ;  /* 0x0000590061617a11 */ /* 0x000fe200020f0eff */
[----:B------:R-:W-:Y:S01]  /*2490*/  CS2R R30, SRZ ;  /* 0x00000000001e7805 */ /* 0x000fe2000001ff00 */
[----:B------:R-:W-:Y:S01]  /*24a0*/  LEA R93, P2, R99, c[0x0][0x160], 0x1 ;  /* 0x00005800635d7a11 */ /* 0x000fe200078408ff */
[----:B------:R-:W-:Y:S01]  /*24b0*/  @!P1 IMAD.MOV R14, RZ, RZ, -R14 ;  /* 0x000000ffff0e9224 */ /* 0x000fe200078e0a0e */
[----:B------:R-:W-:Y:S01]  /*24c0*/  LEA R95, P3, R101, c[0x0][0x160], 0x1 ;  /* 0x00005800655f7a11 */ /* 0x000fe200078608ff */
[----:B------:R-:W-:Y:S01]  /*24d0*/  IMAD R89, R128, c[0x0][0x18c], RZ ;  /* 0x0000630080597a24 */ /* 0x000fe200078e02ff */
[----:B------:R-:W-:-:S02]  /*24e0*/  LEA R90, P4, R3, c[0x0][0x168], 0x1 ;  /* 0x00005a00035a7a11 */ /* 0x000fc400078808ff */
[----:B------:R-:W-:Y:S02]  /*24f0*/  LEA.HI.X.SX32 R99, R99, c[0x0][0x164], 0x1, P2 ;  /* 0x0000590063637a11 */ /* 0x000fe400010f0eff */
[----:B------:R-:W-:Y:S02]  /*2500*/  LEA.HI.X.SX32 R101, R101, c[0x0][0x164], 0x1, P3 ;  /* 0x0000590065657a11 */ /* 0x000fe400018f0eff */
[----:B------:R-:W-:Y:S02]  /*2510*/  @!P0 LOP3.LUT R14, RZ, c[0x0][0x178], RZ, 0x33, !PT ;  /* 0x00005e00ff0e8a12 */ /* 0x000fe400078e33ff */
[----:B------:R-:W-:Y:S02]  /*2520*/  LEA.HI.X.SX32 R103, R3, c[0x0][0x16c], 0x1, P4 ;  /* 0x00005b0003677a11 */ /* 0x000fe400020f0eff */
[----:B------:R-:W-:Y:S01]  /*2530*/  LEA R94, P3, R11, c[0x0][0x168], 0x1 ;  /* 0x00005a000b5e7a11 */ /* 0x000fe200078608ff */
[----:B------:R-:W-:Y:S01]  /*2540*/  IMAD R2, R14, c[0x0][0x184], RZ ;  /* 0x000061000e027a24 */ /* 0x000fe200078e02ff */
[----:B------:R-:W-:-:S02]  /*2550*/  LEA R98, P1, R13, c[0x0][0x168], 0x1 ;  /* 0x00005a000d627a11 */ /* 0x000fc400078208ff */
[----:B------:R-:W-:Y:S01]  /*2560*/  LEA R100, P0, R15, c[0x0][0x168], 0x1 ;  /* 0x00005a000f647a11 */ /* 0x000fe200078008ff */
[----:B------:R-:W-:Y:S01]  /*2570*/  IMAD.WIDE R2, R2, 0x2, RZ ;  /* 0x0000000202027825 */ /* 0x000fe200078e02ff */
[----:B------:R-:W-:Y:S02]  /*2580*/  LEA R108, P2, R17, c[0x0][0x168], 0x1 ;  /* 0x00005a00116c7a11 */ /* 0x000fe400078408ff */
[----:B------:R-:W-:Y:S02]  /*2590*/  LEA R102, P5, R19, c[0x0][0x168], 0x1 ;  /* 0x00005a0013667a11 */ /* 0x000fe400078a08ff */
[----:B------:R-:W-:Y:S02]  /*25a0*/  LEA R110, P4, R21, c[0x0][0x168], 0x1 ;  /* 0x00005a00156e7a11 */ /* 0x000fe400078808ff */
[----:B------:R-:W-:Y:S02]  /*25b0*/  LEA.HI.X.SX32 R107, R11, c[0x0][0x16c], 0x1, P3 ;  /* 0x00005b000b6b7a11 */ /* 0x000fe400018f0eff */
[----:B------:R-:W-:-:S02]  /*25c0*/  LEA.HI.X.SX32 R111, R13, c[0x0][0x16c], 0x1, P1 ;  /* 0x00005b000d6f7a11 */ /* 0x000fc400008f0eff */
[----:B------:R-:W-:Y:S02]  /*25d0*/  LEA.HI.X.SX32 R113, R15, c[0x0][0x16c], 0x1, P0 ;  /* 0x00005b000f717a11 */ /* 0x000fe400000f0eff */
[----:B------:R-:W-:Y:S02]  /*25e0*/  LEA.HI.X.SX32 R121, R17, c[0x0][0x16c], 0x1, P2 ;  /* 0x00005b0011797a11 */ /* 0x000fe400010f0eff */
[----:B------:R-:W-:Y:S02]  /*25f0*/  LEA.HI.X.SX32 R115, R19, c[0x0][0x16c], 0x1, P5 ;  /* 0x00005b0013737a11 */ /* 0x000fe400028f0eff */
[----:B------:R-:W-:Y:S02]  /*2600*/  LEA.HI.X.SX32 R123, R21, c[0x0][0x16c], 0x1, P4 ;  /* 0x00005b00157b7a11 */ /* 0x000fe400020f0eff */
[----:B------:R-:W-:Y:S02]  /*2610*/  LEA R106, P3, R23, c[0x0][0x168], 0x1 ;  /* 0x00005a00176a7a11 */ /* 0x000fe400078608ff */
[----:B------:R-:W-:-:S02]  /*2620*/  LEA R116, P1, R25, c[0x0][0x168], 0x1 ;  /* 0x00005a0019747a11 */ /* 0x000fc400078208ff */
[----:B------:R-:W-:Y:S02]  /*2630*/  LEA R80, P0, R27, c[0x0][0x168], 0x1 ;  /* 0x00005a001b507a11 */ /* 0x000fe400078008ff */
        /* <DEDUP_REMOVED lines=39> */
[----:B------:R-:W-:Y:S02]  /*28b0*/  LEA R34, P4, R46, c[0x0][0x168], 0x1 ;  /* 0x00005a002e227a11 */ /* 0x000fe400078808ff */
[----:B------:R-:W-:-:S02]  /*28c0*/  LOP3.LUT R82, R82, 0x60, RZ, 0xc0, !PT ;  /* 0x0000006052527812 */ /* 0x000fc400078ec0ff */
[----:B------:R-:W-:Y:S02]  /*28d0*/  LEA.HI.X.SX32 R109, R9, c[0x0][0x16c], 0x1, P6 ;  /* 0x00005b00096d7a11 */ /* 0x000fe400030f0eff */
[----:B------:R-:W-:Y:S02]  /*28e0*/  LEA.HI.X.SX32 R39, R18, c[0x0][0x16c], 0x1, P3 ;  /* 0x00005b0012277a11 */ /* 0x000fe400018f0eff */
[----:B------:R-:W-:Y:S02]  /*28f0*/  LEA.HI.X.SX32 R41, R20, c[0x0][0x16c], 0x1, P1 ;  /* 0x00005b0014297a11 */ /* 0x000fe400008f0eff */
[----:B------:R-:W-:Y:S02]  /*2900*/  LEA.HI.X.SX32 R43, R22, c[0x0][0x16c], 0x1, P0 ;  /* 0x00005b00162b7a11 */ /* 0x000fe400000f0eff */
[----:B------:R-:W-:Y:S02]  /*2910*/  LEA.HI.X.SX32 R45, R24, c[0x0][0x16c], 0x1, P2 ;  /* 0x00005b00182d7a11 */ /* 0x000fe400010f0eff */
[----:B------:R-:W-:-:S02]  /*2920*/  LEA.HI.X.SX32 R33, R26, c[0x0][0x16c], 0x1, P5 ;  /* 0x00005b001a217a11 */ /* 0x000fc400028f0eff */
[----:B------:R-:W-:Y:S02]  /*2930*/  LEA.HI.X.SX32 R35, R46, c[0x0][0x16c], 0x1, P4 ;  /* 0x00005b002e237a11 */ /* 0x000fe400020f0eff */
.L_x_1:
[C---:B------:R-:W-:Y:S02]  /*2940*/  IADD3 R16, P1, R2.reuse, R87, RZ ;  /* 0x0000005702107210 */ /* 0x040fe40007f3e0ff */
[----:B------:R-:W-:Y:S02]  /*2950*/  ISETP.GE.AND P0, PT, R75, UR4, PT ;  /* 0x000000044b007c0c */ /* 0x000fe4000bf06270 */
[----:B------:R-:W-:Y:S01]  /*2960*/  PRMT R9, RZ, 0x7610, R9 ;  /* 0x00007610ff097816 */ /* 0x000fe20000000009 */
[----:B------:R-:W-:Y:S01]  /*2970*/  IMAD.X R17, R3, 0x1, R97, P1 ;  /* 0x0000000103117824 */ /* 0x000fe200008e0661 */
[----:B------:R-:W-:Y:S02]  /*2980*/  IADD3 R22, P1, R2, R93, RZ ;  /* 0x0000005d02167210 */ /* 0x000fe40007f3e0ff */
[----:B------:R-:W-:Y:S02]  /*2990*/  ISETP.GE.AND P3, PT, R127, UR4, PT ;  /* 0x000000047f007c0c */ /* 0x000fe4000bf66270 */
[----:B------:R-:W-:Y:S01]  /*29a0*/  ISETP.GE.AND P4, PT, R126, UR4, PT ;  /* 0x000000047e007c0c */ /* 0x000fe2000bf86270 */
[----:B------:R-:W-:Y:S01]  /*29b0*/  IMAD.X R23, R3, 0x1, R99, P1 ;  /* 0x0000000103177824 */ /* 0x000fe200008e0663 */
[----:B------:R-:W-:-:S02]  /*29c0*/  ISETP.GE.AND P1, PT, R77, UR4, PT ;  /* 0x000000044d007c0c */ /* 0x000fc4000bf26270 */
[C---:B------:R-:W-:Y:S01]  /*29d0*/  IADD3 R20, P2, R2.reuse, R95, RZ ;  /* 0x0000005f02147210 */ /* 0x040fe20007f5e0ff */
[----:B------:R0:W2:Y:S01]  /*29e0*/  @!P0 LDG.E.U16 R9, [R16.64] ;  /* 0x0000000610098981 */ /* 0x0000a2000c1e1500 */
[----:B------:R-:W-:Y:S02]  /*29f0*/  IADD3 R24, P0, R2, R85, RZ ;  /* 0x0000005502187210 */ /* 0x000fe40007f1e0ff */
[----:B------:R-:W-:Y:S01]  /*2a00*/  PRMT R11, RZ, 0x7610, R11 ;  /* 0x00007610ff0b7816 */ /* 0x000fe2000000000b */
[C---:B------:R-:W-:Y:S01]  /*2a10*/  IMAD.X R21, R3.reuse, 0x1, R101, P2 ;  /* 0x0000000103157824 */ /* 0x040fe200010e0665 */
[----:B------:R-:W-:Y:S01]  /*2a20*/  PRMT R13, RZ, 0x7610, R13 ;  /* 0x00007610ff0d7816 */ /* 0x000fe2000000000d */
[----:B------:R-:W-:Y:S01]  /*2a30*/  IMAD.X R25, R3, 0x1, R91, P0 ;  /* 0x0000000103197824 */ /* 0x000fe200000e065b */
[----:B------:R-:W-:Y:S02]  /*2a40*/  PRMT R15, RZ, 0x7610, R15 ;  /* 0x00007610ff0f7816 */ /* 0x000fe4000000000f */
[----:B------:R1:W3:Y:S04]  /*2a50*/  @!P3 LDG.E.U16 R11, [R20.64] ;  /* 0x00000006140bb981 */ /* 0x0002e8000c1e1500 */
[----:B------:R4:W5:Y:S04]  /*2a60*/  @!P4 LDG.E.U16 R13, [R22.64] ;  /* 0x00000006160dc981 */ /* 0x000968000c1e1500 */
[----:B------:R1:W5:Y:S04]  /*2a70*/  @!P1 LDG.E.U16 R15, [R24.64] ;  /* 0x00000006180f9981 */ /* 0x000368000c1e1500 */
[----:B------:R-:W-:Y:S01]  /*2a80*/  BAR.SYNC.DEFER_BLOCKING 0x0 ;  /* 0x0000000000007b1d */ /* 0x000fe20000010000 */
[----:B------:R-:W-:Y:S01]  /*2a90*/  ISETP.GE.AND P2, PT, R128, UR4, PT ;  /* 0x0000000480007c0c */ /* 0x000fe2000bf46270 */
[----:B------:R-:W-:Y:S01]  /*2aa0*/  IMAD.WIDE R26, R89, 0x2, R34 ;  /* 0x00000002591a7825 */ /* 0x000fe200078e0222 */
[----:B0-----:R-:W-:-:S02]  /*2ab0*/  PRMT R17, RZ, 0x7610, R17 ;  /* 0x00007610ff117816 */ /* 0x001fc40000000011 */
[----:B------:R-:W-:Y:S01]  /*2ac0*/  PRMT R19, RZ, 0x7610, R19 ;  /* 0x00007610ff137816 */ /* 0x000fe20000000013 */
[C---:B-1----:R-:W-:Y:S01]  /*2ad0*/  IMAD.WIDE R20, R89.reuse, 0x2, R32 ;  /* 0x0000000259147825 */ /* 0x042fe200078e0220 */
[----:B------:R-:W-:Y:S02]  /*2ae0*/  PRMT R129, RZ, 0x7610, R129 ;  /* 0x00007610ff817816 */ /* 0x000fe40000000081 */
[----:B------:R-:W-:Y:S01]  /*2af0*/  PRMT R131, RZ, 0x7610, R131 ;  /* 0x00007610ff837816 */ /* 0x000fe20000000083 */
[----:B------:R-:W-:Y:S01]  /*2b00*/  IMAD.WIDE R46, R89, 0x2, R44 ;  /* 0x00000002592e7825 */ /* 0x000fe200078e022c */
[----:B------:R-:W-:-:S03]  /*2b10*/  PRMT R133, RZ, 0x7610, R133 ;  /* 0x00007610ff857816 */ /* 0x000fc60000000085 */
[C---:B------:R-:W-:Y:S01]  /*2b20*/  IMAD.WIDE R24, R89.reuse, 0x2, R40 ;  /* 0x0000000259187825 */ /* 0x040fe200078e0228 */
[----:B------:R-:W-:Y:S02]  /*2b30*/  PRMT R135, RZ, 0x7610, R135 ;  /* 0x00007610ff877816 */ /* 0x000fe40000000087 */
[----:B------:R-:W-:Y:S01]  /*2b40*/  PRMT R137, RZ, 0x7610, R137 ;  /* 0x00007610ff897816 */ /* 0x000fe20000000089 */
[C---:B----4-:R-:W-:Y:S01]  /*2b50*/  IMAD.WIDE R22, R89.reuse, 0x2, R38 ;  /* 0x0000000259167825 */ /* 0x050fe200078e0226 */
[----:B------:R-:W-:Y:S01]  /*2b60*/  PRMT R139, RZ, 0x7610, R139 ;  /* 0x00007610ff8b7816 */ /* 0x000fe2000000008b */
[----:B------:R0:W4:Y:S01]  /*2b70*/  @!P2 LDG.E.U16 R17, [R26.64] ;  /* 0x000000061a11a981 */ /* 0x000122000c1e1500 */
[----:B------:R-:W-:Y:S01]  /*2b80*/  PRMT R141, RZ, 0x7610, R141 ;  /* 0x00007610ff8d7816 */ /* 0x000fe2000000008d */
[----:B------:R-:W-:Y:S02]  /*2b90*/  IMAD.WIDE R124, R89, 0x2, R52 ;  /* 0x00000002597c7825 */ /* 0x000fe400078e0234 */
[----:B------:R1:W4:Y:S01]  /*2ba0*/  @!P2 LDG.E.U16 R19, [R20.64] ;  /* 0x000000061413a981 */ /* 0x000322000c1e1500 */
[----:B------:R-:W-:-:S03]  /*2bb0*/  PRMT R143, RZ, 0x7610, R143 ;  /* 0x00007610ff8f7816 */ /* 0x000fc6000000008f */
[----:B------:R1:W4:Y:S01]  /*2bc0*/  @!P2 LDG.E.U16 R129, [R46.64] ;  /* 0x000000062e81a981 */ /* 0x000322000c1e1500 */
[----:B0-----:R-:W-:-:S03]  /*2bd0*/  IMAD.WIDE R26, R89, 0x2, R42 ;  /* 0x00000002591a7825 */ /* 0x001fc600078e022a */
[----:B------:R0:W4:Y:S01]  /*2be0*/  @!P2 LDG.E.U16 R133, [R24.64] ;  /* 0x000000061885a981 */ /* 0x000122000c1e1500 */
[----:B-1----:R-:W-:-:S03]  /*2bf0*/  IMAD.WIDE R20, R89, 0x2, R36 ;  /* 0x0000000259147825 */ /* 0x002fc600078e0224 */
[----:B------:R1:W4:Y:S01]  /*2c00*/  @!P2 LDG.E.U16 R131, [R26.64] ;  /* 0x000000061a83a981 */ /* 0x000322000c1e1500 */
[----:B------:R-:W-:Y:S02]  /*2c10*/  IMAD.MOV.U32 R46, RZ, RZ, R12 ;  /* 0x000000ffff2e7224 */ /* 0x000fe400078e000c */
[----:B------:R-:W-:Y:S01]  /*2c20*/  IMAD.MOV.U32 R47, RZ, RZ, R57 ;  /* 0x000000ffff2f7224 */ /* 0x000fe200078e0039 */
[----:B------:R1:W4:Y:S01]  /*2c30*/  @!P2 LDG.E.U16 R135, [R22.64] ;  /* 0x000000061687a981 */ /* 0x000322000c1e1500 */
[C---:B0-----:R-:W-:Y:S01]  /*2c40*/  IMAD.WIDE R24, R89.reuse, 0x2, R48 ;  /* 0x0000000259187825 */ /* 0x041fe200078e0230 */
[----:B------:R-:W-:Y:S02]  /*2c50*/  PRMT R145, RZ, 0x7610, R145 ;  /* 0x00007610ff917816 */ /* 0x000fe40000000091 */
[----:B------:R0:W4:Y:S01]  /*2c60*/  @!P2 LDG.E.U16 R137, [R20.64] ;  /* 0x000000061489a981 */ /* 0x000122000c1e1500 */
[----:B-1----:R-:W-:Y:S01]  /*2c70*/  IMAD.WIDE R26, R89, 0x2, R50 ;  /* 0x00000002591a7825 */ /* 0x002fe200078e0232 */
[----:B------:R-:W-:-:S02]  /*2c80*/  PRMT R147, RZ, 0x7610, R147 ;  /* 0x00007610ff937816 */ /* 0x000fc40000000093 */
[----:B------:R1:W4:Y:S01]  /*2c90*/  @!P2 LDG.E.U16 R139, [R124.64] ;  /* 0x000000067c8ba981 */ /* 0x000322000c1e1500 */
[--C-:B------:R-:W-:Y:S01]  /*2ca0*/  IMAD.MOV.U32 R57, RZ, RZ, R149.reuse ;  /* 0x000000ffff397224 */ /* 0x100fe200078e0095 */
[----:B------:R-:W-:Y:S01]  /*2cb0*/  PRMT R149, RZ, 0x7610, R149 ;  /* 0x00007610ff957816 */ /* 0x000fe20000000095 */
[C---:B------:R-:W-:Y:S01]  /*2cc0*/  IMAD.WIDE R22, R89.reuse, 0x2, R46 ;  /* 0x0000000259167825 */ /* 0x040fe200078e022e */
[----:B------:R1:W4:Y:S01]  /*2cd0*/  @!P2 LDG.E.U16 R141, [R26.64] ;  /* 0x000000061a8da981 */ /* 0x000322000c1e1500 */
[----:B------:R-:W-:Y:S02]  /*2ce0*/  PRMT R151, RZ, 0x7610, R151 ;  /* 0x00007610ff977816 */ /* 0x000fe40000000097 */
[C---:B0-----:R-:W-:Y:S01]  /*2cf0*/  IMAD.WIDE R20, R89.reuse, 0x2, R54 ;  /* 0x0000000259147825 */ /* 0x041fe200078e0236 */
[----:B------:R0:W4:Y:S01]  /*2d00*/  @!P2 LDG.E.U16 R143, [R24.64] ;  /* 0x00000006188fa981 */ /* 0x000122000c1e1500 */
[----:B------:R-:W-:Y:S02]  /*2d10*/  PRMT R153, RZ, 0x7610, R153 ;  /* 0x00007610ff997816 */ /* 0x000fe40000000099 */
[C---:B-1----:R-:W-:Y:S01]  /*2d20*/  IMAD.WIDE R124, R89.reuse, 0x2, R60 ;  /* 0x00000002597c7825 */ /* 0x042fe200078e023c */
[----:B------:R1:W4:Y:S03]  /*2d30*/  @!P2 LDG.E.U16 R145, [R22.64] ;  /* 0x000000061691a981 */ /* 0x000326000c1e1500 */
[C---:B------:R-:W-:Y:S01]  /*2d40*/  IMAD.WIDE R26, R89.reuse, 0x2, R58 ;  /* 0x00000002591a7825 */ /* 0x040fe200078e023a */
[----:B------:R1:W4:Y:S03]  /*2d50*/  @!P2 LDG.E.U16 R147, [R20.64] ;  /* 0x000000061493a981 */ /* 0x000326000c1e1500 */
[C---:B0-----:R-:W-:Y:S01]  /*2d60*/  IMAD.WIDE R24, R89.reuse, 0x2, R56 ;  /* 0x0000000259187825 */ /* 0x041fe200078e0238 */
[----:B------:R-:W-:Y:S01]  /*2d70*/  PRMT R155, RZ, 0x7610, R155 ;  /* 0x00007610ff9b7816 */ /* 0x000fe2000000009b */
[----:B------:R0:W4:Y:S01]  /*2d80*/  @!P2 LDG.E.U16 R149, [R124.64] ;  /* 0x000000067c95a981 */ /* 0x000122000c1e1500 */
[----:B------:R-:W-:Y:S01]  /*2d90*/  PRMT R157, RZ, 0x7610, R157 ;  /* 0x00007610ff9d7816 */ /* 0x000fe2000000009d */
[C---:B-1----:R-:W-:Y:S01]  /*2da0*/  IMAD.WIDE R22, R89.reuse, 0x2, R64 ;  /* 0x0000000259167825 */ /* 0x042fe200078e0240 */
[----:B------:R-:W-:Y:S01]  /*2db0*/  PRMT R159, RZ, 0x7610, R159 ;  /* 0x00007610ff9f7816 */ /* 0x000fe2000000009f */
[----:B------:R1:W4:Y:S01]  /*2dc0*/  @!P2 LDG.E.U16 R151, [R26.64] ;  /* 0x000000061a97a981 */ /* 0x000322000c1e1500 */
[----:B------:R-:W-:Y:S01]  /*2dd0*/  PRMT R161, RZ, 0x7610, R161 ;  /* 0x00007610ffa17816 */ /* 0x000fe200000000a1 */
[C---:B------:R-:W-:Y:S01]  /*2de0*/  IMAD.WIDE R20, R89.reuse, 0x2, R62 ;  /* 0x0000000259147825 */ /* 0x040fe200078e023e */
[----:B------:R-:W-:Y:S01]  /*2df0*/  PRMT R163, RZ, 0x7610, R163 ;  /* 0x00007610ffa37816 */ /* 0x000fe200000000a3 */
[----:B------:R1:W4:Y:S02]  /*2e00*/  @!P2 LDG.E.U16 R153, [R24.64] ;  /* 0x000000061899a981 */ /* 0x000324000c1e1500 */
[C---:B0-----:R-:W-:Y:S01]  /*2e10*/  IMAD.WIDE R124, R89.reuse, 0x2, R68 ;  /* 0x00000002597c7825 */ /* 0x041fe200078e0244 */
[----:B------:R-:W-:Y:S01]  /*2e20*/  PRMT R165, RZ, 0x7610, R165 ;  /* 0x00007610ffa57816 */ /* 0x000fe200000000a5 */
[----:B------:R0:W4:Y:S02]  /*2e30*/  @!P2 LDG.E.U16 R155, [R22.64] ;  /* 0x00000006169ba981 */ /* 0x000124000c1e1500 */
[C---:B-1----:R-:W-:Y:S01]  /*2e40*/  IMAD.WIDE R26, R89.reuse, 0x2, R66 ;  /* 0x00000002591a7825 */ /* 0x042fe200078e0242 */
[----:B------:R-:W-:Y:S01]  /*2e50*/  PRMT R167, RZ, 0x7610, R167 ;  /* 0x00007610ffa77816 */ /* 0x000fe200000000a7 */
[----:B------:R1:W4:Y:S02]  /*2e60*/  @!P2 LDG.E.U16 R157, [R20.64] ;  /* 0x00000006149da981 */ /* 0x000324000c1e1500 */
[C---:B------:R-:W-:Y:S01]  /*2e70*/  IMAD.WIDE R24, R89.reuse, 0x2, R70 ;  /* 0x0000000259187825 */ /* 0x040fe200078e0246 */
[----:B------:R-:W-:Y:S01]  /*2e80*/  PRMT R169, RZ, 0x7610, R169 ;  /* 0x00007610ffa97816 */ /* 0x000fe200000000a9 */
[----:B------:R1:W4:Y:S02]  /*2e90*/  @!P2 LDG.E.U16 R159, [R124.64] ;  /* 0x000000067c9fa981 */ /* 0x000324000c1e1500 */
[----:B------:R-:W-:Y:S01]  /*2ea0*/  IMAD.MOV.U32 R120, RZ, RZ, R108 ;  /* 0x000000ffff787224 */ /* 0x000fe200078e006c */
[----:B------:R-:W-:Y:S01]  /*2eb0*/  PRMT R177, RZ, 0x7610, R177 ;  /* 0x00007610ffb17816 */ /* 0x000fe200000000b1 */
[C---:B0-----:R-:W-:Y:S01]  /*2ec0*/  IMAD.WIDE R22, R89.reuse, 0x2, R104 ;  /* 0x0000000259167825 */ /* 0x041fe200078e0268 */
[----:B------:R0:W4:Y:S03]  /*2ed0*/  @!P2 LDG.E.U16 R161, [R26.64] ;  /* 0x000000061aa1a981 */ /* 0x000126000c1e1500 */
[----:B-1----:R-:W-:Y:S01]  /*2ee0*/  IMAD.WIDE R20, R89, 0x2, R80 ;  /* 0x0000000259147825 */ /* 0x002fe200078e0250 */
[----:B------:R1:W4:Y:S03]  /*2ef0*/  @!P2 LDG.E.U16 R163, [R24.64] ;  /* 0x0000000618a3a981 */ /* 0x000326000c1e1500 */
[----:B------:R-:W-:Y:S01]  /*2f00*/  IMAD.MOV.U32 R125, RZ, RZ, R111 ;  /* 0x000000ffff7d7224 */ /* 0x000fe200078e006f */
[----:B------:R0:W4:Y:S01]  /*2f10*/  @!P2 LDG.E.U16 R165, [R22.64] ;  /* 0x0000000616a5a981 */ /* 0x000122000c1e1500 */
[----:B------:R-:W-:-:S02]  /*2f20*/  IMAD.MOV.U32 R122, RZ, RZ, R110 ;  /* 0x000000ffff7a7224 */ /* 0x000fc400078e006e */
[----:B------:R-:W-:Y:S01]  /*2f30*/  IMAD.MOV.U32 R124, RZ, RZ, R98 ;  /* 0x000000ffff7c7224 */ /* 0x000fe200078e0062 */
[----:B------:R0:W4:Y:S01]  /*2f40*/  @!P2 LDG.E.U16 R167, [R20.64] ;  /* 0x0000000614a7a981 */ /* 0x000122000c1e1500 */
[----:B------:R-:W-:Y:S01]  /*2f50*/  IMAD.WIDE R110, R89, 0x2, R116 ;  /* 0x00000002596e7825 */ /* 0x000fe200078e0274 */
[----:B------:R-:W-:-:S03]  /*2f60*/  PRMT R173, RZ, 0x7610, R173 ;  /* 0x00007610ffad7816 */ /* 0x000fc600000000ad */
[----:B-1----:R-:W-:Y:S01]  /*2f70*/  IMAD.MOV.U32 R24, RZ, RZ, R96 ;  /* 0x000000ffff187224 */ /* 0x002fe200078e0060 */
[----:B------:R-:W-:Y:S01]  /*2f80*/  PRMT R181, RZ, 0x7610, R181 ;  /* 0x00007610ffb57816 */ /* 0x000fe200000000b5 */
[----:B------:R-:W-:Y:S01]  /*2f90*/  IMAD.MOV.U32 R25, RZ, RZ, R109 ;  /* 0x000000ffff197224 */ /* 0x000fe200078e006d */
[----:B------:R-:W-:Y:S01]  /*2fa0*/  PRMT R185, RZ, 0x7610, R185 ;  /* 0x00007610ffb97816 */ /* 0x000fe200000000b9 */
[C---:B0-----:R-:W-:Y:S01]  /*2fb0*/  IMAD.WIDE R26, R89.reuse, 0x2, R120 ;  /* 0x00000002591a7825 */ /* 0x041fe200078e0278 */
[----:B------:R0:W4:Y:S03]  /*2fc0*/  @!P2 LDG.E.U16 R169, [R110.64] ;  /* 0x000000066ea9a981 */ /* 0x000126000c1e1500 */
[C---:B------:R-:W-:Y:S01]  /*2fd0*/  IMAD.WIDE R108, R89.reuse, 0x2, R122 ;  /* 0x00000002596c7825 */ /* 0x040fe200078e027a */
[----:B------:R1:W4:Y:S03]  /*2fe0*/  @!P2 LDG.E.U16 R177, [R26.64] ;  /* 0x000000061ab1a981 */ /* 0x000326000c1e1500 */
[C---:B------:R-:W-:Y:S01]  /*2ff0*/  IMAD.WIDE R22, R89.reuse, 0x2, R124 ;  /* 0x0000000259167825 */ /* 0x040fe200078e027c */
[----:B------:R0:W4:Y:S03]  /*3000*/  @!P2 LDG.E.U16 R173, [R108.64] ;  /* 0x000000066cada981 */ /* 0x000126000c1e1500 */
[----:B------:R-:W-:Y:S01]  /*3010*/  IMAD.WIDE R20, R89, 0x2, R24 ;  /* 0x0000000259147825 */ /* 0x000fe200078e0218 */
[----:B------:R0:W4:Y:S03]  /*3020*/  @!P2 LDG.E.U16 R181, [R22.64] ;  /* 0x0000000616b5a981 */ /* 0x000126000c1e1500 */
[----:B-1----:R-:W-:Y:S01]  /*3030*/  IMAD.MOV.U32 R26, RZ, RZ, R90 ;  /* 0x000000ffff1a7224 */ /* 0x002fe200078e005a */
[----:B------:R1:W4:Y:S01]  /*3040*/  @!P2 LDG.E.U16 R185, [R20.64] ;  /* 0x0000000614b9a981 */ /* 0x000322000c1e1500 */
[----:B------:R-:W-:-:S02]  /*3050*/  IMAD.MOV.U32 R27, RZ, RZ, R103 ;  /* 0x000000ffff1b7224 */ /* 0x000fc400078e0067 */
[----:B0-----:R-:W-:Y:S02]  /*3060*/  IMAD.MOV.U32 R110, RZ, RZ, R94 ;  /* 0x000000ffff6e7224 */ /* 0x001fe400078e005e */
[----:B------:R-:W-:Y:S02]  /*3070*/  IMAD.MOV.U32 R111, RZ, RZ, R107 ;  /* 0x000000ffff6f7224 */ /* 0x000fe400078e006b */
[----:B------:R-:W-:Y:S02]  /*3080*/  IMAD.MOV.U32 R112, RZ, RZ, R100 ;  /* 0x000000ffff707224 */ /* 0x000fe400078e0064 */
[----:B------:R-:W-:Y:S02]  /*3090*/  IMAD.MOV.U32 R114, RZ, RZ, R102 ;  /* 0x000000ffff727224 */ /* 0x000fe400078e0066 */
[----:B------:R-:W-:Y:S01]  /*30a0*/  IMAD.MOV.U32 R118, RZ, RZ, R106 ;  /* 0x000000ffff767224 */ /* 0x000fe200078e006a */
[----:B------:R-:W-:Y:S01]  /*30b0*/  PRMT R171, RZ, 0x7610, R171 ;  /* 0x00007610ffab7816 */ /* 0x000fe200000000ab */
[----:B------:R-:W-:Y:S01]  /*30c0*/  IMAD.WIDE R102, R89, 0x2, R114 ;  /* 0x0000000259667825 */ /* 0x000fe200078e0272 */
[----:B------:R-:W-:-:S02]  /*30d0*/  PRMT R175, RZ, 0x7610, R175 ;  /* 0x00007610ffaf7816 */ /* 0x000fc400000000af */
[----:B------:R-:W-:Y:S01]  /*30e0*/  PRMT R179, RZ, 0x7610, R179 ;  /* 0x00007610ffb37816 */ /* 0x000fe200000000b3 */
[C---:B------:R-:W-:Y:S01]  /*30f0*/  IMAD.WIDE R106, R89.reuse, 0x2, R118 ;  /* 0x00000002596a7825 */ /* 0x040fe200078e0276 */
[----:B------:R-:W-:Y:S02]  /*3100*/  PRMT R183, RZ, 0x7610, R183 ;  /* 0x00007610ffb77816 */ /* 0x000fe400000000b7 */
[----:B------:R-:W-:Y:S01]  /*3110*/  PRMT R187, RZ, 0x7610, R187 ;  /* 0x00007610ffbb7816 */ /* 0x000fe200000000bb */
[C---:B------:R-:W-:Y:S01]  /*3120*/  IMAD.WIDE R22, R89.reuse, 0x2, R112 ;  /* 0x0000000259167825 */ /* 0x040fe200078e0270 */
[----:B------:R-:W4:Y:S03]  /*3130*/  @!P2 LDG.E.U16 R171, [R106.64] ;  /* 0x000000066aaba981 */ /* 0x000f26000c1e1500 */
[C---:B-1----:R-:W-:Y:S01]  /*3140*/  IMAD.WIDE R20, R89.reuse, 0x2, R110 ;  /* 0x0000000259147825 */ /* 0x042fe200078e026e */
[----:B------:R0:W4:Y:S03]  /*3150*/  @!P2 LDG.E.U16 R175, [R102.64] ;  /* 0x0000000666afa981 */ /* 0x000126000c1e1500 */
[--C-:B------:R-:W-:Y:S01]  /*3160*/  IMAD.WIDE R108, R89, 0x2, R26.reuse ;  /* 0x00000002596c7825 */ /* 0x100fe200078e021a */
[----:B------:R-:W4:Y:S04]  /*3170*/  @!P2 LDG.E.U16 R179, [R22.64] ;  /* 0x0000000616b3a981 */ /* 0x000f28000c1e1500 */
[----:B------:R-:W4:Y:S04]  /*3180*/  @!P2 LDG.E.U16 R183, [R20.64] ;  /* 0x0000000614b7a981 */ /* 0x000f28000c1e1500 */
[----:B------:R1:W4:Y:S01]  /*3190*/  @!P2 LDG.E.U16 R187, [R108.64] ;  /* 0x000000066cbba981 */ /* 0x000322000c1e1500 */
[----:B0-----:R-:W-:-:S04]  /*31a0*/  IMAD.WIDE R102, R83, 0x2, R26 ;  /* 0x0000000253667825 */ /* 0x001fc800078e021a */
[----:B-1----:R-:W-:Y:S01]  /*31b0*/  IMAD.WIDE R108, R83, 0x2, R24 ;  /* 0x00000002536c7825 */ /* 0x002fe200078e0218 */
[----:B--2---:R-:W-:Y:S04]  /*31c0*/  STS.U16 [R0+0x4000], R9 ;  /* 0x0040000900007388 */ /* 0x004fe80000000400 */
[----:B---3--:R-:W-:Y:S04]  /*31d0*/  STS.U16 [R0+0x4200], R11 ;  /* 0x0042000b00007388 */ /* 0x008fe80000000400 */
[----:B-----5:R-:W-:Y:S04]  /*31e0*/  STS.U16 [R0+0x4400], R13 ;  /* 0x0044000d00007388 */ /* 0x020fe80000000400 */
[----:B------:R-:W-:Y:S04]  /*31f0*/  STS.U16 [R0+0x4600], R15 ;  /* 0x0046000f00007388 */ /* 0x000fe80000000400 */
[----:B----4-:R-:W-:Y:S04]  /*3200*/  STS.U16 [R72], R17 ;  /* 0x0000001148007388 */ /* 0x010fe80000000400 */
[----:B------:R-:W-:Y:S04]  /*3210*/  STS.U16 [R72+0x400], R129 ;  /* 0x0004008148007388 */ /* 0x000fe80000000400 */
        /* <DEDUP_REMOVED lines=30> */
[----:B------:R-:W-:Y:S06]  /*3400*/  BAR.SYNC.DEFER_BLOCKING 0x0 ;  /* 0x0000000000007b1d */ /* 0x000fec0000010000 */
[----:B------:R-:W-:Y:S04]  /*3410*/  LDSM.16.MT88.4 R16, [R78+0x4000] ;  /* 0x004000004e10783b */ /* 0x000fe80000004200 */
[----:B------:R-:W0:Y:S04]  /*3420*/  LDSM.16.M88.4 R20, [R73] ;  /* 0x000000004914783b */ /* 0x000e280000000200 */
[----:B------:R-:W1:Y:S04]  /*3430*/  LDSM.16.M88.4 R8, [R73+0x2000] ;  /* 0x002000004908783b */ /* 0x000e680000000200 */
[----:B------:R-:W2:Y:S01]  /*3440*/  LDSM.16.MT88.4 R12, [R78+0x4200] ;  /* 0x004200004e0c783b */ /* 0x000ea20000004200 */
[C---:B0-----:R-:W-:Y:S03]  /*3450*/  HMMA.16816.F32 R24, R16.reuse, R20, R4 ;  /* 0x000000141018723c */ /* 0x041fe60000001804 */
[----:B------:R-:W-:Y:S05]  /*3460*/  LDSM.16.M88.4 R4, [R88] ;  /* 0x000000005804783b */ /* 0x000fea0000000200 */
[----:B-1----:R-:W-:Y:S01]  /*3470*/  HMMA.16816.F32 R28, R16, R8, R28 ;  /* 0x00000008101c723c */ /* 0x002fe2000000181c */
[----:B------:R-:W0:-:S15]  /*3480*/  LDSM.16.MT88.4 R16, [R78+0x4400] ;  /* 0x004400004e10783b */ /* 0x000e1e0000004200 */
[C---:B--2---:R-:W-:Y:S01]  /*3490*/  HMMA.16816.F32 R24, R12.reuse, R22, R24 ;  /* 0x000000160c18723c */ /* 0x044fe20000001818 */
[----:B------:R-:W1:Y:S07]  /*34a0*/  LDSM.16.M88.4 R20, [R88+0x2000] ;  /* 0x002000005814783b */ /* 0x000e6e0000000200 */
[----:B------:R-:W-:Y:S01]  /*34b0*/  HMMA.16816.F32 R8, R12, R10, R28 ;  /* 0x0000000a0c08723c */ /* 0x000fe2000000181c */
[----:B------:R-:W2:Y:S01]  /*34c0*/  LDSM.16.MT88.4 R28, [R78+0x4600] ;  /* 0x004600004e1c783b */ /* 0x000ea20000004200 */
[----:B------:R-:W-:-:S14]  /*34d0*/  IADD3 R92, R92, -0x1, RZ ;  /* 0xffffffff5c5c7810 */ /* 0x000fdc0007ffe0ff */
[----:B0-----:R-:W-:Y:S01]  /*34e0*/  HMMA.16816.F32 R24, R16, R4, R24 ;  /* 0x000000041018723c */ /* 0x001fe20000001818 */
[----:B------:R-:W-:-:S07]  /*34f0*/  ISETP.NE.U32.AND P0, PT, R92, RZ, PT ;  /* 0x000000ff5c00720c */ /* 0x000fce0003f05070 */
[----:B-1----:R-:W-:Y:S01]  /*3500*/  HMMA.16816.F32 R8, R16, R20, R8 ;  /* 0x000000141008723c */ /* 0x002fe20000001808 */
[----:B------:R-:W-:Y:S01]  /*3510*/  IMAD.WIDE R106, R83, 0x2, R110 ;  /* 0x00000002536a7825 */ /* 0x000fe200078e026e */
[----:B------:R-:W-:-:S03]  /*3520*/  UIADD3 UR4, UR4, -0x40, URZ ;  /* 0xffffffc004047890 */ /* 0x000fc6000fffe03f */
[----:B------:R-:W-:-:S11]  /*3530*/  IMAD.WIDE R110, R83, 0x2, R124 ;  /* 0x00000002536e7825 */ /* 0x000fd600078e027c */
[----:B--2---:R-:W-:Y:S01]  /*3540*/  HMMA.16816.F32 R4, R28, R6, R24 ;  /* 0x000000061c04723c */ /* 0x004fe20000001818 */
[----:B------:R-:W-:-:S04]  /*3550*/  IMAD.WIDE R56, R83, 0x2, R56 ;  /* 0x0000000253387825 */ /* 0x000fc800078e0238 */
[----:B------:R-:W-:-:S04]  /*3560*/  IMAD.WIDE R112, R83, 0x2, R112 ;  /* 0x0000000253707825 */ /* 0x000fc800078e0270 */
[----:B------:R-:W-:-:S04]  /*3570*/  IMAD.WIDE R120, R83, 0x2, R120 ;  /* 0x0000000253787825 */ /* 0x000fc800078e0278 */
[C---:B------:R-:W-:Y:S01]  /*3580*/  IMAD.WIDE R114, R83.reuse, 0x2, R114 ;  /* 0x0000000253727825 */ /* 0x040fe200078e0272 */
[----:B------:R-:W-:Y:S03]  /*3590*/  HMMA.16816.F32 R28, R28, R22, R8 ;  /* 0x000000161c1c723c */ /* 0x000fe60000001808 */
[----:B------:R-:W-:-:S04]  /*35a0*/  IMAD.WIDE R122, R83, 0x2, R122 ;  /* 0x00000002537a7825 */ /* 0x000fc800078e027a */
[----:B------:R-:W-:-:S04]  /*35b0*/  IMAD.WIDE R118, R83, 0x2, R118 ;  /* 0x0000000253767825 */ /* 0x000fc800078e0276 */
[----:B------:R-:W-:-:S04]  /*35c0*/  IMAD.WIDE R46, R83, 0x2, R46 ;  /* 0x00000002532e7825 */ /* 0x000fc800078e022e */
[----:B------:R-:W-:Y:S02]  /*35d0*/  IMAD.MOV.U32 R90, RZ, RZ, R102 ;  /* 0x000000ffff5a7224 */ /* 0x000fe400078e0066 */
[----:B------:R-:W-:Y:S02]  /*35e0*/  IMAD.MOV.U32 R96, RZ, RZ, R108 ;  /* 0x000000ffff607224 */ /* 0x000fe400078e006c */
[----:B------:R-:W-:Y:S02]  /*35f0*/  IMAD.MOV.U32 R94, RZ, RZ, R106 ;  /* 0x000000ffff5e7224 */ /* 0x000fe400078e006a */
[----:B------:R-:W-:Y:S02]  /*3600*/  IMAD.MOV.U32 R98, RZ, RZ, R110 ;  /* 0x000000ffff627224 */ /* 0x000fe400078e006e */
[----:B------:R-:W-:Y:S02]  /*3610*/  IMAD.MOV.U32 R149, RZ, RZ, R57 ;  /* 0x000000ffff957224 */ /* 0x000fe400078e0039 */
[----:B------:R-:W-:-:S02]  /*3620*/  IMAD.MOV.U32 R100, RZ, RZ, R112 ;  /* 0x000000ffff647224 */ /* 0x000fc400078e0070 */
[----:B------:R-:W-:Y:S02]  /*3630*/  IMAD.MOV.U32 R108, RZ, RZ, R120 ;  /* 0x000000ffff6c7224 */ /* 0x000fe400078e0078 */
[----:B------:R-:W-:Y:S02]  /*3640*/  IMAD.MOV.U32 R102, RZ, RZ, R114 ;  /* 0x000000ffff667224 */ /* 0x000fe400078e0072 */
[----:B------:R-:W-:Y:S02]  /*3650*/  IMAD.MOV.U32 R110, RZ, RZ, R122 ;  /* 0x000000ffff6e7224 */ /* 0x000fe400078e007a */
[----:B------:R-:W-:-:S04]  /*3660*/  IMAD.WIDE R116, R83, 0x2, R116 ;  /* 0x0000000253747825 */ /* 0x000fc800078e0274 */
[----:B------:R-:W-:-:S04]  /*3670*/  IMAD.WIDE R80, R83, 0x2, R80 ;  /* 0x0000000253507825 */ /* 0x000fc800078e0250 */
[----:B------:R-:W-:Y:S02]  /*3680*/  IMAD.MOV.U32 R106, RZ, RZ, R118 ;  /* 0x000000ffff6a7224 */ /* 0x000fe400078e0076 */
[----:B------:R-:W-:-:S04]  /*3690*/  IMAD.WIDE R104, R83, 0x2, R104 ;  /* 0x0000000253687825 */ /* 0x000fc800078e0268 */
        /* <DEDUP_REMOVED lines=10> */
[----:B------:R-:W-:Y:S02]  /*3740*/  IMAD.MOV.U32 R12, RZ, RZ, R46 ;  /* 0x000000ffff0c7224 */ /* 0x000fe400078e002e */
        /* <DEDUP_REMOVED lines=9> */
[----:B------:R-:W-:Y:S01]  /*37e0*/  IMAD.WIDE R2, R84, 0x2, R2 ;  /* 0x0000000254027825 */ /* 0x000fe200078e0202 */
[----:B------:R-:W-:Y:S05]  /*37f0*/  @P0 BRA `(.L_x_1) ;  /* 0xfffff14000000947 */ /* 0x000fea000383ffff */
[----:B------:R-:W-:Y:S02]  /*3800*/  F2FP.PACK_AB R7, R31, R7 ;  /* 0x000000071f07723e */ /* 0x000fe400000000ff */
[----:B------:R-:W-:Y:S02]  /*3810*/  F2FP.PACK_AB R6, R30, R6 ;  /* 0x000000061e06723e */ /* 0x000fe400000000ff */
[----:B------:R-:W-:Y:S02]  /*3820*/  F2FP.PACK_AB R5, R29, R5 ;  /* 0x000000051d05723e */ /* 0x000fe400000000ff */
[----:B------:R-:W-:Y:S02]  /*3830*/  F2FP.PACK_AB R4, R28, R4 ;  /* 0x000000041c04723e */ /* 0x000fe400000000ff */
.L_x_0:
[----:B------:R-:W-:Y:S01]  /*3840*/  BAR.SYNC.DEFER_BLOCKING 0x0 ;  /* 0x0000000000007b1d */ /* 0x000fe20000010000 */
[C---:B------:R-:W-:Y:S01]  /*3850*/  LOP3.LUT R0, R79.reuse, 0xe0, RZ, 0xc0, !PT ;  /* 0x000000e04f007812 */ /* 0x040fe200078ec0ff */
[C---:B------:R-:W-:Y:S01]  /*3860*/  IMAD.SHL.U32 R2, R79.reuse, 0x80, RZ ;  /* 0x000000804f027824 */ /* 0x040fe200078e00ff */
[----:B------:R-:W-:Y:S01]  /*3870*/  LOP3.LUT R3, R82, 0x1c, R79, 0xf8, !PT ;  /* 0x0000001c52037812 */ /* 0x000fe200078ef84f */
[----:B------:R-:W-:Y:S01]  /*3880*/  IMAD.SHL.U32 R9, R79, 0x4, RZ ;  /* 0x000000044f097824 */ /* 0x000fe200078e00ff */
[----:B------:R-:W-:Y:S01]  /*3890*/  ISETP.GE.AND P0, PT, R76, c[0x0][0x178], PT ;  /* 0x00005e004c007a0c */ /* 0x000fe20003f06270 */
[----:B------:R-:W-:Y:S01]  /*38a0*/  IMAD.SHL.U32 R0, R0, 0x4, RZ ;  /* 0x0000000400007824 */ /* 0x000fe200078e00ff */
[----:B------:R-:W-:Y:S01]  /*38b0*/  LOP3.LUT R2, R2, 0xc00, RZ, 0xc0, !PT ;  /* 0x00000c0002027812 */ /* 0x000fe200078ec0ff */
[----:B------:R-:W-:Y:S01]  /*38c0*/  IMAD R76, R76, c[0x0][0x194], RZ ;  /* 0x000065004c4c7a24 */ /* 0x000fe200078e02ff */
[C---:B------:R-:W-:Y:S01]  /*38d0*/  LOP3.LUT R11, R74.reuse, 0x40, R75, 0xfe, !PT ;  /* 0x000000404a0b7812 */ /* 0x040fe200078efe4b */
[----:B------:R-:W-:Y:S01]  /*38e0*/  IMAD.IADD R77, R74, 0x1, R77 ;  /* 0x000000014a4d7824 */ /* 0x000fe200078e024d */
[----:B------:R-:W-:Y:S01]  /*38f0*/  LOP3.LUT R3, R3, R0, RZ, 0xfc, !PT ;  /* 0x0000000003037212 */ /* 0x000fe200078efcff */
[----:B------:R-:W-:Y:S01]  /*3900*/  IMAD.MOV.U32 R13, RZ, RZ, c[0x0][0x198] ;  /* 0x00006600ff0d7624 */ /* 0x000fe200078e00ff */
[----:B------:R-:W-:-:S02]  /*3910*/  LOP3.LUT R0, R2, 0x7c, R9, 0xf8, !PT ;  /* 0x0000007c02007812 */ /* 0x000fc400078ef809 */
[C---:B------:R-:W-:Y:S02]  /*3920*/  LOP3.LUT R2, R3.reuse, 0x40, RZ, 0x3c, !PT ;  /* 0x0000004003027812 */ /* 0x040fe400078e3cff */
[C---:B------:R-:W-:Y:S02]  /*3930*/  LOP3.LUT R9, R3.reuse, 0x20, RZ, 0x3c, !PT ;  /* 0x0000002003097812 */ /* 0x040fe400078e3cff */
[----:B------:R-:W-:Y:S02]  /*3940*/  LOP3.LUT R10, R3, 0x60, RZ, 0x3c, !PT ;  /* 0x00000060030a7812 */ /* 0x000fe400078e3cff */
[----:B------:R-:W-:Y:S02]  /*3950*/  LOP3.LUT R12, R0, 0xe0, R79, 0x78, !PT ;  /* 0x000000e0000c7812 */ /* 0x000fe400078e784f */
[----:B------:R-:W-:Y:S01]  /*3960*/  LOP3.LUT R0, R74, R75, RZ, 0xfc, !PT ;  /* 0x0000004b4a007212 */ /* 0x000fe200078efcff */
[----:B------:R0:W-:Y:S01]  /*3970*/  STS [R3], R4 ;  /* 0x0000000403007388 */ /* 0x0001e20000000800 */
[----:B------:R-:W-:-:S02]  /*3980*/  LEA R16, P2, R76, c[0x0][0x170], 0x1 ;  /* 0x00005c004c107a11 */ /* 0x000fc400078408ff */
[C---:B------:R-:W-:Y:S01]  /*3990*/  ISETP.LT.AND P1, PT, R0.reuse, c[0x0][0x17c], !P0 ;  /* 0x00005f0000007a0c */ /* 0x040fe20004721270 */
[----:B------:R1:W-:Y:S01]  /*39a0*/  STS [R2+0x800], R5 ;  /* 0x0008000502007388 */ /* 0x0003e20000000800 */
[----:B------:R-:W-:Y:S01]  /*39b0*/  IMAD R8, R0, c[0x0][0x198], RZ ;  /* 0x0000660000087a24 */ /* 0x000fe200078e02ff */
[----:B------:R-:W-:Y:S02]  /*39c0*/  LEA.HI.X.SX32 R76, R76, c[0x0][0x174], 0x1, P2 ;  /* 0x00005d004c4c7a11 */ /* 0x000fe400010f0eff */
[----:B------:R2:W-:Y:S01]  /*39d0*/  STS [R9+0x400], R6 ;  /* 0x0004000609007388 */ /* 0x0005e20000000800 */
[----:B------:R-:W-:Y:S02]  /*39e0*/  LEA.HI R79, R79, R74, RZ, 0x1c ;  /* 0x0000004a4f4f7211 */ /* 0x000fe400078fe0ff */
[C-C-:B------:R-:W-:Y:S01]  /*39f0*/  LOP3.LUT R0, R74.reuse, 0x60, R75.reuse, 0xfe, !PT ;  /* 0x000000604a007812 */ /* 0x140fe200078efe4b */
[----:B------:R-:W-:Y:S01]  /*3a00*/  STS [R10+0xc00], R7 ;  /* 0x000c00070a007388 */ /* 0x000fe20000000800 */
[----:B0-----:R-:W-:-:S03]  /*3a10*/  LOP3.LUT R4, R74, 0x50, R75, 0xfe, !PT ;  /* 0x000000504a047812 */ /* 0x001fc600078efe4b */
[----:B------:R-:W-:Y:S01]  /*3a20*/  BAR.SYNC.DEFER_BLOCKING 0x0 ;  /* 0x0000000000007b1d */ /* 0x000fe20000010000 */
[----:B-1----:R-:W-:Y:S01]  /*3a30*/  LEA R2, P2, R8, R16, 0x1 ;  /* 0x0000001008027211 */ /* 0x002fe200078408ff */
[----:B--2---:R-:W-:Y:S01]  /*3a40*/  IMAD R9, R13, 0x40, R8 ;  /* 0x000000400d097824 */ /* 0x004fe200078e0208 */
[--C-:B------:R-:W-:Y:S02]  /*3a50*/  LOP3.LUT R6, R74, 0x10, R75.reuse, 0xfe, !PT ;  /* 0x000000104a067812 */ /* 0x100fe400078efe4b */
[----:B------:R-:W-:Y:S02]  /*3a60*/  LEA.HI.X.SX32 R3, R8, R76, 0x1, P2 ;  /* 0x0000004c08037211 */ /* 0x000fe400010f0eff */
[----:B------:R-:W-:Y:S01]  /*3a70*/  LOP3.LUT R74, R74, 0x20, R75, 0xfe, !PT ;  /* 0x000000204a4a7812 */ /* 0x000fe200078efe4b */
[C---:B------:R-:W-:Y:S01]  /*3a80*/  IMAD R5, R6.reuse, c[0x0][0x198], RZ ;  /* 0x0000660006057a24 */ /* 0x040fe200078e02ff */
[----:B------:R-:W-:Y:S02]  /*3a90*/  ISETP.LT.AND P3, PT, R6, c[0x0][0x17c], !P0 ;  /* 0x00005f0006007a0c */ /* 0x000fe40004761270 */
[----:B------:R-:W-:-:S02]  /*3aa0*/  ISETP.LT.AND P2, PT, R4, c[0x0][0x17c], !P0 ;  /* 0x00005f0004007a0c */ /* 0x000fc40004741270 */
[C---:B------:R-:W-:Y:S01]  /*3ab0*/  ISETP.LT.AND P5, PT, R74.reuse, c[0x0][0x17c], !P0 ;  /* 0x00005f004a007a0c */ /* 0x040fe200047a1270 */
[----:B------:R-:W-:Y:S01]  /*3ac0*/  IMAD R74, R74, c[0x0][0x198], RZ ;  /* 0x000066004a4a7a24 */ /* 0x000fe200078e02ff */
[C---:B------:R-:W-:Y:S01]  /*3ad0*/  ISETP.LT.AND P4, PT, R77.reuse, c[0x0][0x17c], !P0 ;  /* 0x00005f004d007a0c */ /* 0x040fe20004781270 */
[----:B------:R-:W-:Y:S01]  /*3ae0*/  IMAD R77, R77, c[0x0][0x198], RZ ;  /* 0x000066004d4d7a24 */ /* 0x000fe200078e02ff */
[----:B------:R-:W-:-:S05]  /*3af0*/  IADD3 R79, R79, 0x70, RZ ;  /* 0x000000704f4f7810 */ /* 0x000fca0007ffe0ff */
[----:B------:R-:W-:Y:S01]  /*3b00*/  IMAD R14, R79, c[0x0][0x198], RZ ;  /* 0x000066004f0e7a24 */ /* 0x000fe200078e02ff */
[----:B------:R-:W0:Y:S04]  /*3b10*/  LDS R15, [R12] ;  /* 0x000000000c0f7984 */ /* 0x000e280000000800 */
[----:B------:R-:W1:Y:S04]  /*3b20*/  LDS R17, [R12+0x100] ;  /* 0x000100000c117984 */ /* 0x000e680000000800 */
[----:B------:R-:W2:Y:S04]  /*3b30*/  LDS R19, [R12+0x200] ;  /* 0x000200000c137984 */ /* 0x000ea80000000800 */
[----:B------:R3:W4:Y:S02]  /*3b40*/  LDS R21, [R12+0x300] ;  /* 0x000300000c157984 */ /* 0x0007240000000800 */
[----:B---3--:R-:W-:-:S04]  /*3b50*/  IMAD R12, R13, 0x10, R9 ;  /* 0x000000100d0c7824 */ /* 0x008fc800078e0209 */
[----:B------:R-:W-:Y:S01]  /*3b60*/  IMAD R13, R13, 0x10, R12 ;  /* 0x000000100d0d7824 */ /* 0x000fe200078e020c */
[-C--:B------:R-:W-:Y:S01]  /*3b70*/  LEA R10, P6, R12, R16.reuse, 0x1 ;  /* 0x000000100c0a7211 */ /* 0x080fe200078c08ff */
[----:B0-----:R0:W-:Y:S01]  /*3b80*/  @P1 STG.E.U16 [R2.64], R15 ;  /* 0x0000000f02001986 */ /* 0x0011e2000c101506 */
[----:B------:R-:W-:-:S04]  /*3b90*/  LEA R4, P1, R5, R16, 0x1 ;  /* 0x0000001005047211 */ /* 0x000fc800078208ff */
[----:B------:R-:W-:-:S05]  /*3ba0*/  LEA.HI.X.SX32 R5, R5, R76, 0x1, P1 ;  /* 0x0000004c05057211 */ /* 0x000fca00008f0eff */
[----:B-1----:R1:W-:Y:S01]  /*3bb0*/  @P3 STG.E.U16 [R4.64], R17 ;  /* 0x0000001104003986 */ /* 0x0023e2000c101506 */
[CC--:B------:R-:W-:Y:S02]  /*3bc0*/  LEA R6, P3, R77.reuse, R16.reuse, 0x1 ;  /* 0x000000104d067211 */ /* 0x0c0fe400078608ff */
[C---:B0-----:R-:W-:Y:S02]  /*3bd0*/  LEA R2, P1, R74.reuse, R16, 0x1 ;  /* 0x000000104a027211 */ /* 0x041fe400078208ff */
[-C--:B------:R-:W-:Y:S02]  /*3be0*/  LEA.HI.X.SX32 R7, R77, R76.reuse, 0x1, P3 ;  /* 0x0000004c4d077211 */ /* 0x080fe400018f0eff */
[----:B------:R-:W-:Y:S02]  /*3bf0*/  LEA.HI.X.SX32 R3, R74, R76, 0x1, P1 ;  /* 0x0000004c4a037211 */ /* 0x000fe400008f0eff */
[----:B------:R-:W-:Y:S02]  /*3c00*/  LEA R8, P1, R9, R16, 0x1 ;  /* 0x0000001009087211 */ /* 0x000fe400078208ff */
[----:B------:R-:W-:Y:S01]  /*3c10*/  ISETP.LT.AND P3, PT, R11, c[0x0][0x17c], !P0 ;  /* 0x00005f000b007a0c */ /* 0x000fe20004761270 */
[----:B--2---:R0:W-:Y:S01]  /*3c20*/  @P5 STG.E.U16 [R2.64], R19 ;  /* 0x0000001302005986 */ /* 0x0041e2000c101506 */
[----:B------:R-:W-:-:S02]  /*3c30*/  LEA.HI.X.SX32 R9, R9, R76, 0x1, P1 ;  /* 0x0000004c09097211 */ /* 0x000fc400008f0eff */
[----:B-1----:R-:W-:Y:S01]  /*3c40*/  LEA R4, P1, R13, R16, 0x1 ;  /* 0x000000100d047211 */ /* 0x002fe200078208ff */
[----:B----4-:R0:W-:Y:S01]  /*3c50*/  @P4 STG.E.U16 [R6.64], R21 ;  /* 0x0000001506004986 */ /* 0x0101e2000c101506 */
[----:B------:R-:W-:Y:S02]  /*3c60*/  PRMT R15, R15, 0x7632, R15 ;  /* 0x000076320f0f7816 */ /* 0x000fe4000000000f */
[-C--:B------:R-:W-:Y:S02]  /*3c70*/  LEA.HI.X.SX32 R5, R13, R76.reuse, 0x1, P1 ;  /* 0x0000004c0d057211 */ /* 0x080fe400008f0eff */
[----:B------:R-:W-:Y:S02]  /*3c80*/  ISETP.LT.AND P1, PT, R0, c[0x0][0x17c], !P0 ;  /* 0x00005f0000007a0c */ /* 0x000fe40004721270 */
[----:B------:R-:W-:Y:S01]  /*3c90*/  ISETP.LT.AND P0, PT, R79, c[0x0][0x17c], !P0 ;  /* 0x00005f004f007a0c */ /* 0x000fe20004701270 */
[----:B------:R0:W-:Y:S01]  /*3ca0*/  @P3 STG.E.U16 [R8.64], R15 ;  /* 0x0000000f08003986 */ /* 0x0001e2000c101506 */
[----:B------:R-:W-:-:S02]  /*3cb0*/  LEA.HI.X.SX32 R11, R12, R76, 0x1, P6 ;  /* 0x0000004c0c0b7211 */ /* 0x000fc400030f0eff */
[----:B------:R-:W-:Y:S02]  /*3cc0*/  PRMT R17, R17, 0x7632, R17 ;  /* 0x0000763211117816 */ /* 0x000fe40000000011 */
[----:B------:R-:W-:Y:S02]  /*3cd0*/  PRMT R0, R19, 0x7632, R0 ;  /* 0x0000763213007816 */ /* 0x000fe40000000000 */
[C---:B------:R-:W-:Y:S01]  /*3ce0*/  LEA R12, P6, R14.reuse, R16, 0x1 ;  /* 0x000000100e0c7211 */ /* 0x040fe200078c08ff */
[----:B------:R0:W-:Y:S03]  /*3cf0*/  @P2 STG.E.U16 [R10.64], R17 ;  /* 0x000000110a002986 */ /* 0x0001e6000c101506 */
[----:B------:R-:W-:Y:S01]  /*3d00*/  LEA.HI.X.SX32 R13, R14, R76, 0x1, P6 ;  /* 0x0000004c0e0d7211 */ /* 0x000fe200030f0eff */
[----:B------:R0:W-:Y:S01]  /*3d10*/  @P1 STG.E.U16 [R4.64], R0 ;  /* 0x0000000004001986 */ /* 0x0001e2000c101506 */
[----:B------:R-:W-:Y:S07]  /*3d20*/  @!P0 EXIT ;  /* 0x000000000000894d */ /* 0x000fee0003800000 */
[----:B0-----:R-:W-:-:S05]  /*3d30*/  PRMT R6, R21, 0x7632, R6 ;  /* 0x0000763215067816 */ /* 0x001fca0000000006 */
[----:B------:R-:W-:Y:S01]  /*3d40*/  STG.E.U16 [R12.64], R6 ;  /* 0x000000060c007986 */ /* 0x000fe2000c101506 */
[----:B------:R-:W-:Y:S05]  /*3d50*/  EXIT ;  /* 0x000000000000794d */ /* 0x000fea0003800000 */
.L_x_2:
[----:B------:R-:W-:-:S00]  /*3d60*/  BRA `(.L_x_2) ;  /* 0xfffffff000007947 */ /* 0x000fc0000383ffff */
[----:B------:R-:W-:-:S00]  /*3d70*/  NOP ;  /* 0x0000000000007918 */ /* 0x000fc00000000000 */
        /* <DEDUP_REMOVED lines=8> */
.L_x_3:


//--------------------- .nv.shared.matmul_kernel  --------------------------
	.section	.nv.shared.matmul_kernel,"aw",@nobits
	.sectionflags	@""
	.align	16
